//
// Generated by NVIDIA NVVM Compiler
//
// Compiler Build ID: CL-36424714
// Cuda compilation tools, release 13.0, V13.0.88
// Based on NVVM 20.0.0
//

.version 9.0
.target sm_100
.address_size 64

	// .globl	_Z11create_basePhi

.visible .entry _Z11create_basePhi(
	.param .u64 .ptr .align 1 _Z11create_basePhi_param_0,
	.param .u32 _Z11create_basePhi_param_1
)
{
	.reg .pred 	%p<2>;
	.reg .b16 	%rs<2>;
	.reg .b32 	%r<15>;
	.reg .b64 	%rd<5>;

	ld.param.u64 	%rd1, [_Z11create_basePhi_param_0];
	ld.param.u32 	%r2, [_Z11create_basePhi_param_1];
	mov.u32 	%r4, %ctaid.x;
	mov.u32 	%r5, %ntid.x;
	mov.u32 	%r6, %tid.x;
	mad.lo.s32 	%r7, %r4, %r5, %r6;
	mov.u32 	%r8, %ctaid.y;
	mov.u32 	%r9, %ntid.y;
	mov.u32 	%r10, %tid.y;
	mad.lo.s32 	%r11, %r8, %r9, %r10;
	mad.lo.s32 	%r1, %r2, %r7, %r11;
	max.s32 	%r13, %r7, %r11;
	setp.ge.s32 	%p1, %r13, %r2;
	@%p1 bra 	$L__BB0_2;
	cvta.to.global.u64 	%rd2, %rd1;
	mul.lo.s32 	%r14, %r1, 3;
	cvt.s64.s32 	%rd3, %r14;
	add.s64 	%rd4, %rd2, %rd3;
	mov.b16 	%rs1, 0;
	st.global.u8 	[%rd4], %rs1;
	st.global.u8 	[%rd4+1], %rs1;
	st.global.u8 	[%rd4+2], %rs1;
$L__BB0_2:
	ret;

}
	// .globl	_Z10get_colorsPhii
.visible .entry _Z10get_colorsPhii(
	.param .u64 .ptr .align 1 _Z10get_colorsPhii_param_0,
	.param .u32 _Z10get_colorsPhii_param_1,
	.param .u32 _Z10get_colorsPhii_param_2
)
{
	.reg .pred 	%p<18>;
	.reg .b16 	%rs<10>;
	.reg .b32 	%r<102>;
	.reg .b64 	%rd<9>;
	.reg .b64 	%fd<144>;

	ld.param.u64 	%rd2, [_Z10get_colorsPhii_param_0];
	ld.param.u32 	%r26, [_Z10get_colorsPhii_param_1];
	ld.param.u32 	%r27, [_Z10get_colorsPhii_param_2];
	cvta.to.global.u64 	%rd1, %rd2;
	mul.lo.s32 	%r1, %r27, 10;
	mov.u32 	%r28, %ctaid.x;
	mov.u32 	%r2, %ntid.x;
	mov.u32 	%r29, %tid.x;
	mad.lo.s32 	%r94, %r28, %r2, %r29;
	setp.ge.s32 	%p1, %r94, %r26;
	@%p1 bra 	$L__BB1_23;
	mov.u32 	%r30, %ctaid.y;
	mov.u32 	%r31, %ntid.y;
	mov.u32 	%r32, %tid.y;
	mad.lo.s32 	%r4, %r30, %r31, %r32;
	mov.u32 	%r33, %nctaid.y;
	mul.lo.s32 	%r5, %r31, %r33;
	cvt.rn.f64.s32 	%fd1, %r26;
	add.s32 	%r6, %r26, -1;
	mov.u32 	%r34, %nctaid.x;
	mul.lo.s32 	%r7, %r2, %r34;
	mul.lo.s32 	%r8, %r27, 100;
$L__BB1_2:
	setp.ge.s32 	%p2, %r4, %r26;
	@%p2 bra 	$L__BB1_22;
	cvt.rn.f64.s32 	%fd66, %r94;
	mul.f64 	%fd67, %fd66, 0d4010000000000000;
	div.rn.f64 	%fd68, %fd67, %fd1;
	add.f64 	%fd3, %fd68, 0dC000000000000000;
	mov.u32 	%r95, %r4;
$L__BB1_4:
	setp.lt.s32 	%p3, %r27, 1;
	cvt.rn.f64.s32 	%fd69, %r95;
	mul.f64 	%fd70, %fd69, 0d4010000000000000;
	div.rn.f64 	%fd71, %fd70, %fd1;
	add.f64 	%fd7, %fd71, 0dC000000000000000;
	@%p3 bra 	$L__BB1_21;
	mul.lo.s32 	%r96, %r27, -100;
	mov.f64 	%fd126, %fd3;
	mov.f64 	%fd127, %fd7;
	bra.uni 	$L__BB1_7;
$L__BB1_6:
	add.s32 	%r96, %r96, 1;
	setp.eq.s32 	%p5, %r96, 0;
	@%p5 bra 	$L__BB1_11;
$L__BB1_7:
	mul.f64 	%fd72, %fd126, %fd126;
	mul.f64 	%fd73, %fd127, %fd127;
	sub.f64 	%fd74, %fd72, %fd73;
	mul.f64 	%fd75, %fd126, %fd127;
	add.f64 	%fd126, %fd3, %fd74;
	fma.rn.f64 	%fd127, %fd75, 0d4000000000000000, %fd7;
	mul.f64 	%fd76, %fd127, %fd127;
	fma.rn.f64 	%fd77, %fd126, %fd126, %fd76;
	sqrt.rn.f64 	%fd78, %fd77;
	setp.leu.f64 	%p4, %fd78, 0d4000000000000000;
	@%p4 bra 	$L__BB1_6;
	mov.b32 	%r97, 0;
	mov.f64 	%fd130, %fd3;
	mov.f64 	%fd131, %fd7;
$L__BB1_9:
	mul.f64 	%fd79, %fd131, %fd131;
	fma.rn.f64 	%fd80, %fd130, %fd130, %fd79;
	sqrt.rn.f64 	%fd81, %fd80;
	setp.gt.f64 	%p6, %fd81, 0d4000000000000000;
	@%p6 bra 	$L__BB1_11;
	add.f64 	%fd82, %fd130, 0d4000000000000000;
	mul.f64 	%fd83, %fd82, %fd1;
	cvt.rzi.s32.f64 	%r36, %fd83;
	shr.s32 	%r37, %r36, 31;
	shr.u32 	%r38, %r37, 30;
	add.s32 	%r39, %r36, %r38;
	shr.s32 	%r40, %r39, 2;
	add.f64 	%fd84, %fd131, 0d4000000000000000;
	mul.f64 	%fd85, %fd84, %fd1;
	cvt.rzi.s32.f64 	%r41, %fd85;
	shr.s32 	%r42, %r41, 31;
	shr.u32 	%r43, %r42, 30;
	add.s32 	%r44, %r41, %r43;
	shr.s32 	%r45, %r44, 2;
	min.s32 	%r46, %r40, %r6;
	min.s32 	%r47, %r45, %r6;
	max.s32 	%r48, %r46, 0;
	max.s32 	%r49, %r47, 0;
	min.s32 	%r50, %r48, %r6;
	min.s32 	%r51, %r49, %r6;
	mad.lo.s32 	%r52, %r50, %r26, %r51;
	mul.lo.s32 	%r53, %r52, 3;
	cvt.s64.s32 	%rd3, %r53;
	add.s64 	%rd4, %rd1, %rd3;
	ld.global.u8 	%rs1, [%rd4];
	add.s16 	%rs2, %rs1, 15;
	min.u16 	%rs3, %rs2, 255;
	st.global.u8 	[%rd4], %rs3;
	mul.f64 	%fd86, %fd130, %fd130;
	mul.f64 	%fd87, %fd131, %fd131;
	sub.f64 	%fd88, %fd86, %fd87;
	mul.f64 	%fd89, %fd130, %fd131;
	add.f64 	%fd130, %fd3, %fd88;
	fma.rn.f64 	%fd131, %fd89, 0d4000000000000000, %fd7;
	add.s32 	%r97, %r97, 1;
	setp.ne.s32 	%p7, %r97, %r8;
	@%p7 bra 	$L__BB1_9;
$L__BB1_11:
	mov.b32 	%r98, 0;
	mov.f64 	%fd132, %fd3;
	mov.f64 	%fd133, %fd7;
$L__BB1_12:
	mul.f64 	%fd90, %fd132, %fd132;
	mul.f64 	%fd91, %fd133, %fd133;
	sub.f64 	%fd92, %fd90, %fd91;
	mul.f64 	%fd93, %fd132, %fd133;
	add.f64 	%fd132, %fd3, %fd92;
	fma.rn.f64 	%fd133, %fd93, 0d4000000000000000, %fd7;
	mul.f64 	%fd94, %fd133, %fd133;
	fma.rn.f64 	%fd95, %fd132, %fd132, %fd94;
	sqrt.rn.f64 	%fd96, %fd95;
	setp.leu.f64 	%p8, %fd96, 0d4000000000000000;
	@%p8 bra 	$L__BB1_24;
	mov.b32 	%r99, 0;
	mov.f64 	%fd136, %fd3;
	mov.f64 	%fd137, %fd7;
$L__BB1_14:
	mul.f64 	%fd97, %fd137, %fd137;
	fma.rn.f64 	%fd98, %fd136, %fd136, %fd97;
	sqrt.rn.f64 	%fd99, %fd98;
	setp.gt.f64 	%p10, %fd99, 0d4000000000000000;
	@%p10 bra 	$L__BB1_16;
	add.f64 	%fd100, %fd136, 0d4000000000000000;
	mul.f64 	%fd101, %fd100, %fd1;
	cvt.rzi.s32.f64 	%r56, %fd101;
	shr.s32 	%r57, %r56, 31;
	shr.u32 	%r58, %r57, 30;
	add.s32 	%r59, %r56, %r58;
	shr.s32 	%r60, %r59, 2;
	add.f64 	%fd102, %fd137, 0d4000000000000000;
	mul.f64 	%fd103, %fd102, %fd1;
	cvt.rzi.s32.f64 	%r61, %fd103;
	shr.s32 	%r62, %r61, 31;
	shr.u32 	%r63, %r62, 30;
	add.s32 	%r64, %r61, %r63;
	shr.s32 	%r65, %r64, 2;
	min.s32 	%r66, %r60, %r6;
	min.s32 	%r67, %r65, %r6;
	max.s32 	%r68, %r66, 0;
	max.s32 	%r69, %r67, 0;
	min.s32 	%r70, %r68, %r6;
	min.s32 	%r71, %r69, %r6;
	mad.lo.s32 	%r72, %r70, %r26, %r71;
	mul.lo.s32 	%r73, %r72, 3;
	cvt.s64.s32 	%rd5, %r73;
	add.s64 	%rd6, %rd1, %rd5;
	ld.global.u8 	%rs4, [%rd6+1];
	add.s16 	%rs5, %rs4, 15;
	min.u16 	%rs6, %rs5, 255;
	st.global.u8 	[%rd6+1], %rs6;
	mul.f64 	%fd104, %fd136, %fd136;
	mul.f64 	%fd105, %fd137, %fd137;
	sub.f64 	%fd106, %fd104, %fd105;
	mul.f64 	%fd107, %fd136, %fd137;
	add.f64 	%fd136, %fd3, %fd106;
	fma.rn.f64 	%fd137, %fd107, 0d4000000000000000, %fd7;
	add.s32 	%r99, %r99, 1;
	setp.ne.s32 	%p11, %r99, %r1;
	@%p11 bra 	$L__BB1_14;
$L__BB1_16:
	mov.b32 	%r100, 0;
	mov.f64 	%fd138, %fd3;
	mov.f64 	%fd139, %fd7;
$L__BB1_17:
	mul.f64 	%fd108, %fd138, %fd138;
	mul.f64 	%fd109, %fd139, %fd139;
	sub.f64 	%fd110, %fd108, %fd109;
	mul.f64 	%fd111, %fd138, %fd139;
	add.f64 	%fd138, %fd3, %fd110;
	fma.rn.f64 	%fd139, %fd111, 0d4000000000000000, %fd7;
	mul.f64 	%fd112, %fd139, %fd139;
	fma.rn.f64 	%fd113, %fd138, %fd138, %fd112;
	sqrt.rn.f64 	%fd114, %fd113;
	setp.leu.f64 	%p12, %fd114, 0d4000000000000000;
	@%p12 bra 	$L__BB1_25;
	mov.b32 	%r101, 0;
	mov.f64 	%fd142, %fd3;
	mov.f64 	%fd143, %fd7;
$L__BB1_19:
	mul.f64 	%fd115, %fd143, %fd143;
	fma.rn.f64 	%fd116, %fd142, %fd142, %fd115;
	sqrt.rn.f64 	%fd117, %fd116;
	setp.gt.f64 	%p14, %fd117, 0d4000000000000000;
	@%p14 bra 	$L__BB1_21;
	add.f64 	%fd118, %fd142, 0d4000000000000000;
	mul.f64 	%fd119, %fd118, %fd1;
	cvt.rzi.s32.f64 	%r76, %fd119;
	shr.s32 	%r77, %r76, 31;
	shr.u32 	%r78, %r77, 30;
	add.s32 	%r79, %r76, %r78;
	shr.s32 	%r80, %r79, 2;
	add.f64 	%fd120, %fd143, 0d4000000000000000;
	mul.f64 	%fd121, %fd120, %fd1;
	cvt.rzi.s32.f64 	%r81, %fd121;
	shr.s32 	%r82, %r81, 31;
	shr.u32 	%r83, %r82, 30;
	add.s32 	%r84, %r81, %r83;
	shr.s32 	%r85, %r84, 2;
	min.s32 	%r86, %r80, %r6;
	min.s32 	%r87, %r85, %r6;
	max.s32 	%r88, %r86, 0;
	max.s32 	%r89, %r87, 0;
	min.s32 	%r90, %r88, %r6;
	min.s32 	%r91, %r89, %r6;
	mad.lo.s32 	%r92, %r90, %r26, %r91;
	mul.lo.s32 	%r93, %r92, 3;
	cvt.s64.s32 	%rd7, %r93;
	add.s64 	%rd8, %rd1, %rd7;
	ld.global.u8 	%rs7, [%rd8+2];
	add.s16 	%rs8, %rs7, 15;
	min.u16 	%rs9, %rs8, 255;
	st.global.u8 	[%rd8+2], %rs9;
	mul.f64 	%fd122, %fd142, %fd142;
	mul.f64 	%fd123, %fd143, %fd143;
	sub.f64 	%fd124, %fd122, %fd123;
	mul.f64 	%fd125, %fd142, %fd143;
	add.f64 	%fd142, %fd3, %fd124;
	fma.rn.f64 	%fd143, %fd125, 0d4000000000000000, %fd7;
	add.s32 	%r101, %r101, 1;
	setp.ne.s32 	%p15, %r101, %r27;
	@%p15 bra 	$L__BB1_19;
$L__BB1_21:
	add.s32 	%r95, %r95, %r5;
	setp.lt.s32 	%p16, %r95, %r26;
	@%p16 bra 	$L__BB1_4;
$L__BB1_22:
	add.s32 	%r94, %r94, %r7;
	setp.lt.s32 	%p17, %r94, %r26;
	@%p17 bra 	$L__BB1_2;
$L__BB1_23:
	ret;
$L__BB1_24:
	add.s32 	%r98, %r98, 1;
	setp.eq.s32 	%p9, %r98, %r1;
	@%p9 bra 	$L__BB1_16;
	bra.uni 	$L__BB1_12;
$L__BB1_25:
	add.s32 	%r100, %r100, 1;
	setp.eq.s32 	%p13, %r100, %r27;
	@%p13 bra 	$L__BB1_21;
	bra.uni 	$L__BB1_17;

}
	// .globl	_Z8equalizePhi
.visible .entry _Z8equalizePhi(
	.param .u64 .ptr .align 1 _Z8equalizePhi_param_0,
	.param .u32 _Z8equalizePhi_param_1
)
{
	.reg .pred 	%p<11>;
	.reg .b16 	%rs<4>;
	.reg .b32 	%r<63>;
	.reg .b32 	%f<7>;
	.reg .b64 	%rd<5>;
	.reg .b64 	%fd<96>;

	ld.param.u64 	%rd2, [_Z8equalizePhi_param_0];
	ld.param.u32 	%r13, [_Z8equalizePhi_param_1];
	mov.u32 	%r14, %ctaid.x;
	mov.u32 	%r15, %ntid.x;
	mov.u32 	%r16, %tid.x;
	mad.lo.s32 	%r1, %r14, %r15, %r16;
	mov.u32 	%r17, %ctaid.y;
	mov.u32 	%r18, %ntid.y;
	mov.u32 	%r19, %tid.y;
	mad.lo.s32 	%r20, %r17, %r18, %r19;
	max.s32 	%r21, %r1, %r20;
	setp.ge.s32 	%p1, %r21, %r13;
	@%p1 bra 	$L__BB2_11;
	cvta.to.global.u64 	%rd3, %rd2;
	mad.lo.s32 	%r22, %r13, %r1, %r20;
	mul.lo.s32 	%r23, %r22, 3;
	cvt.s64.s32 	%rd4, %r23;
	add.s64 	%rd1, %rd3, %rd4;
	ld.global.u8 	%rs1, [%rd1];
	cvt.rn.f64.u16 	%fd16, %rs1;
	div.rn.f64 	%fd17, %fd16, 0dC06FE00000000000;
	add.f64 	%fd18, %fd17, 0d3FF0000000000000;
	mul.f64 	%fd1, %fd18, 0d4014000000000000;
	fma.rn.f64 	%fd19, %fd1, 0d3FF71547652B82FE, 0d4338000000000000;
	{
	.reg .b32 %temp; 
	mov.b64 	{%r3, %temp}, %fd19;
	}
	mov.f64 	%fd20, 0dC338000000000000;
	add.rn.f64 	%fd21, %fd19, %fd20;
	fma.rn.f64 	%fd22, %fd21, 0dBFE62E42FEFA39EF, %fd1;
	fma.rn.f64 	%fd23, %fd21, 0dBC7ABC9E3B39803F, %fd22;
	fma.rn.f64 	%fd24, %fd23, 0d3E5ADE1569CE2BDF, 0d3E928AF3FCA213EA;
	fma.rn.f64 	%fd25, %fd24, %fd23, 0d3EC71DEE62401315;
	fma.rn.f64 	%fd26, %fd25, %fd23, 0d3EFA01997C89EB71;
	fma.rn.f64 	%fd27, %fd26, %fd23, 0d3F2A01A014761F65;
	fma.rn.f64 	%fd28, %fd27, %fd23, 0d3F56C16C1852B7AF;
	fma.rn.f64 	%fd29, %fd28, %fd23, 0d3F81111111122322;
	fma.rn.f64 	%fd30, %fd29, %fd23, 0d3FA55555555502A1;
	fma.rn.f64 	%fd31, %fd30, %fd23, 0d3FC5555555555511;
	fma.rn.f64 	%fd32, %fd31, %fd23, 0d3FE000000000000B;
	fma.rn.f64 	%fd33, %fd32, %fd23, 0d3FF0000000000000;
	fma.rn.f64 	%fd34, %fd33, %fd23, 0d3FF0000000000000;
	{
	.reg .b32 %temp; 
	mov.b64 	{%r4, %temp}, %fd34;
	}
	{
	.reg .b32 %temp; 
	mov.b64 	{%temp, %r5}, %fd34;
	}
	shl.b32 	%r24, %r3, 20;
	add.s32 	%r25, %r24, %r5;
	mov.b64 	%fd93, {%r4, %r25};
	{
	.reg .b32 %temp; 
	mov.b64 	{%temp, %r26}, %fd1;
	}
	mov.b32 	%f4, %r26;
	abs.f32 	%f1, %f4;
	setp.lt.f32 	%p2, %f1, 0f4086232B;
	@%p2 bra 	$L__BB2_4;
	setp.lt.f64 	%p3, %fd1, 0d0000000000000000;
	add.f64 	%fd35, %fd1, 0d7FF0000000000000;
	selp.f64 	%fd93, 0d0000000000000000, %fd35, %p3;
	setp.geu.f32 	%p4, %f1, 0f40874800;
	@%p4 bra 	$L__BB2_4;
	shr.u32 	%r27, %r3, 31;
	add.s32 	%r28, %r3, %r27;
	shr.s32 	%r29, %r28, 1;
	shl.b32 	%r30, %r29, 20;
	add.s32 	%r31, %r5, %r30;
	mov.b64 	%fd36, {%r4, %r31};
	sub.s32 	%r32, %r3, %r29;
	shl.b32 	%r33, %r32, 20;
	add.s32 	%r34, %r33, 1072693248;
	mov.b32 	%r35, 0;
	mov.b64 	%fd37, {%r35, %r34};
	mul.f64 	%fd93, %fd37, %fd36;
$L__BB2_4:
	add.f64 	%fd38, %fd93, 0d3FF0000000000000;
	rcp.rn.f64 	%fd39, %fd38;
	mul.f64 	%fd40, %fd39, 0d406FE00000000000;
	cvt.rzi.u32.f64 	%r36, %fd40;
	st.global.u8 	[%rd1], %r36;
	ld.global.u8 	%rs2, [%rd1+1];
	cvt.rn.f64.u16 	%fd41, %rs2;
	div.rn.f64 	%fd42, %fd41, 0d406FE00000000000;
	mov.f64 	%fd43, 0d3FF0000000000000;
	sub.f64 	%fd44, %fd43, %fd42;
	mul.f64 	%fd6, %fd44, 0d4014000000000000;
	fma.rn.f64 	%fd45, %fd6, 0d3FF71547652B82FE, 0d4338000000000000;
	{
	.reg .b32 %temp; 
	mov.b64 	{%r6, %temp}, %fd45;
	}
	mov.f64 	%fd46, 0dC338000000000000;
	add.rn.f64 	%fd47, %fd45, %fd46;
	fma.rn.f64 	%fd48, %fd47, 0dBFE62E42FEFA39EF, %fd6;
	fma.rn.f64 	%fd49, %fd47, 0dBC7ABC9E3B39803F, %fd48;
	fma.rn.f64 	%fd50, %fd49, 0d3E5ADE1569CE2BDF, 0d3E928AF3FCA213EA;
	fma.rn.f64 	%fd51, %fd50, %fd49, 0d3EC71DEE62401315;
	fma.rn.f64 	%fd52, %fd51, %fd49, 0d3EFA01997C89EB71;
	fma.rn.f64 	%fd53, %fd52, %fd49, 0d3F2A01A014761F65;
	fma.rn.f64 	%fd54, %fd53, %fd49, 0d3F56C16C1852B7AF;
	fma.rn.f64 	%fd55, %fd54, %fd49, 0d3F81111111122322;
	fma.rn.f64 	%fd56, %fd55, %fd49, 0d3FA55555555502A1;
	fma.rn.f64 	%fd57, %fd56, %fd49, 0d3FC5555555555511;
	fma.rn.f64 	%fd58, %fd57, %fd49, 0d3FE000000000000B;
	fma.rn.f64 	%fd59, %fd58, %fd49, 0d3FF0000000000000;
	fma.rn.f64 	%fd60, %fd59, %fd49, 0d3FF0000000000000;
	{
	.reg .b32 %temp; 
	mov.b64 	{%r7, %temp}, %fd60;
	}
	{
	.reg .b32 %temp; 
	mov.b64 	{%temp, %r8}, %fd60;
	}
	shl.b32 	%r37, %r6, 20;
	add.s32 	%r38, %r37, %r8;
	mov.b64 	%fd94, {%r7, %r38};
	{
	.reg .b32 %temp; 
	mov.b64 	{%temp, %r39}, %fd6;
	}
	mov.b32 	%f5, %r39;
	abs.f32 	%f2, %f5;
	setp.lt.f32 	%p5, %f2, 0f4086232B;
	@%p5 bra 	$L__BB2_7;
	setp.lt.f64 	%p6, %fd6, 0d0000000000000000;
	add.f64 	%fd61, %fd6, 0d7FF0000000000000;
	selp.f64 	%fd94, 0d0000000000000000, %fd61, %p6;
	setp.geu.f32 	%p7, %f2, 0f40874800;
	@%p7 bra 	$L__BB2_7;
	shr.u32 	%r40, %r6, 31;
	add.s32 	%r41, %r6, %r40;
	shr.s32 	%r42, %r41, 1;
	shl.b32 	%r43, %r42, 20;
	add.s32 	%r44, %r8, %r43;
	mov.b64 	%fd62, {%r7, %r44};
	sub.s32 	%r45, %r6, %r42;
	shl.b32 	%r46, %r45, 20;
	add.s32 	%r47, %r46, 1072693248;
	mov.b32 	%r48, 0;
	mov.b64 	%fd63, {%r48, %r47};
	mul.f64 	%fd94, %fd63, %fd62;
$L__BB2_7:
	add.f64 	%fd64, %fd94, 0d3FF0000000000000;
	rcp.rn.f64 	%fd65, %fd64;
	mul.f64 	%fd66, %fd65, 0d406FE00000000000;
	cvt.rzi.u32.f64 	%r49, %fd66;
	st.global.u8 	[%rd1+1], %r49;
	ld.global.u8 	%rs3, [%rd1+2];
	cvt.rn.f64.u16 	%fd67, %rs3;
	div.rn.f64 	%fd68, %fd67, 0d406FE00000000000;
	mov.f64 	%fd69, 0d3FF0000000000000;
	sub.f64 	%fd70, %fd69, %fd68;
	mul.f64 	%fd11, %fd70, 0d4014000000000000;
	fma.rn.f64 	%fd71, %fd11, 0d3FF71547652B82FE, 0d4338000000000000;
	{
	.reg .b32 %temp; 
	mov.b64 	{%r9, %temp}, %fd71;
	}
	mov.f64 	%fd72, 0dC338000000000000;
	add.rn.f64 	%fd73, %fd71, %fd72;
	fma.rn.f64 	%fd74, %fd73, 0dBFE62E42FEFA39EF, %fd11;
	fma.rn.f64 	%fd75, %fd73, 0dBC7ABC9E3B39803F, %fd74;
	fma.rn.f64 	%fd76, %fd75, 0d3E5ADE1569CE2BDF, 0d3E928AF3FCA213EA;
	fma.rn.f64 	%fd77, %fd76, %fd75, 0d3EC71DEE62401315;
	fma.rn.f64 	%fd78, %fd77, %fd75, 0d3EFA01997C89EB71;
	fma.rn.f64 	%fd79, %fd78, %fd75, 0d3F2A01A014761F65;
	fma.rn.f64 	%fd80, %fd79, %fd75, 0d3F56C16C1852B7AF;
	fma.rn.f64 	%fd81, %fd80, %fd75, 0d3F81111111122322;
	fma.rn.f64 	%fd82, %fd81, %fd75, 0d3FA55555555502A1;
	fma.rn.f64 	%fd83, %fd82, %fd75, 0d3FC5555555555511;
	fma.rn.f64 	%fd84, %fd83, %fd75, 0d3FE000000000000B;
	fma.rn.f64 	%fd85, %fd84, %fd75, 0d3FF0000000000000;
	fma.rn.f64 	%fd86, %fd85, %fd75, 0d3FF0000000000000;
	{
	.reg .b32 %temp; 
	mov.b64 	{%r10, %temp}, %fd86;
	}
	{
	.reg .b32 %temp; 
	mov.b64 	{%temp, %r11}, %fd86;
	}
	shl.b32 	%r50, %r9, 20;
	add.s32 	%r51, %r50, %r11;
	mov.b64 	%fd95, {%r10, %r51};
	{
	.reg .b32 %temp; 
	mov.b64 	{%temp, %r52}, %fd11;
	}
	mov.b32 	%f6, %r52;
	abs.f32 	%f3, %f6;
	setp.lt.f32 	%p8, %f3, 0f4086232B;
	@%p8 bra 	$L__BB2_10;
	setp.lt.f64 	%p9, %fd11, 0d0000000000000000;
	add.f64 	%fd87, %fd11, 0d7FF0000000000000;
	selp.f64 	%fd95, 0d0000000000000000, %fd87, %p9;
	setp.geu.f32 	%p10, %f3, 0f40874800;
	@%p10 bra 	$L__BB2_10;
	shr.u32 	%r53, %r9, 31;
	add.s32 	%r54, %r9, %r53;
	shr.s32 	%r55, %r54, 1;
	shl.b32 	%r56, %r55, 20;
	add.s32 	%r57, %r11, %r56;
	mov.b64 	%fd88, {%r10, %r57};
	sub.s32 	%r58, %r9, %r55;
	shl.b32 	%r59, %r58, 20;
	add.s32 	%r60, %r59, 1072693248;
	mov.b32 	%r61, 0;
	mov.b64 	%fd89, {%r61, %r60};
	mul.f64 	%fd95, %fd89, %fd88;
$L__BB2_10:
	add.f64 	%fd90, %fd95, 0d3FF0000000000000;
	rcp.rn.f64 	%fd91, %fd90;
	mul.f64 	%fd92, %fd91, 0d406FE00000000000;
	cvt.rzi.u32.f64 	%r62, %fd92;
	st.global.u8 	[%rd1+2], %r62;
$L__BB2_11:
	ret;

}


// ===== COMPILED SASS (sm_100) =====

	.target	sm_100

	.elftype	@"ET_EXEC"


//--------------------- .note.nv.tkinfo           --------------------------
	.section	.note.nv.tkinfo,"",@"SHT_NOTE"
	.sectionflags	@"SHF_NOTE_NV_TKINFO"
	.tkinfo
        /*0018*/ 	.word	0x00000002
        /*0030*/ 	.string	""
        /*0030*/ 	.string	"ptxas"
        /*0030*/ 	.string	"Cuda compilation tools, release 13.0, V13.0.88"
        /*0030*/ 	.string	"Build cuda_13.0.r13.0/compiler.36424714_0"
        /*0030*/ 	.string	"-arch sm_100 -m 64 "



//--------------------- .note.nv.cuinfo           --------------------------
	.section	.note.nv.cuinfo,"",@"SHT_NOTE"
	.sectionflags	@"SHF_NOTE_NV_CUINFO"
        /*0018*/ 	.short	0x0002
        /*001a*/ 	.short	0x0064
        /*001c*/ 	.short	0x0082
	.zero		2


//--------------------- .nv.info                  --------------------------
	.section	.nv.info,"",@"SHT_CUDA_INFO"
	.align	4


	//----- nvinfo : EIATTR_REGCOUNT
	.align		4
        /*0000*/ 	.byte	0x04, 0x2f
        /*0002*/ 	.short	(.L_1 - .L_0)
	.align		4
.L_0:
        /*0004*/ 	.word	index@(_Z11create_basePhi)
        /*0008*/ 	.word	0x00000008


	//----- nvinfo : EIATTR_FRAME_SIZE
	.align		4
.L_1:
        /*000c*/ 	.byte	0x04, 0x11
        /*000e*/ 	.short	(.L_3 - .L_2)
	.align		4
.L_2:
        /*0010*/ 	.word	index@(_Z11create_basePhi)
        /*0014*/ 	.word	0x00000000


	//----- nvinfo : EIATTR_REGCOUNT
	.align		4
.L_3:
        /*0018*/ 	.byte	0x04, 0x2f
        /*001a*/ 	.short	(.L_5 - .L_4)
	.align		4
.L_4:
        /*001c*/ 	.word	index@(_Z10get_colorsPhii)
        /*0020*/ 	.word	0x00000022


	//----- nvinfo : EIATTR_FRAME_SIZE
	.align		4
.L_5:
        /*0024*/ 	.byte	0x04, 0x11
        /*0026*/ 	.short	(.L_7 - .L_6)
	.align		4
.L_6:
        /*0028*/ 	.word	index@($__internal_3_$__cuda_sm20_dsqrt_rn_f64_mediumpath_v1)
        /*002c*/ 	.word	0x00000000


	//----- nvinfo : EIATTR_FRAME_SIZE
	.align		4
.L_7:
        /*0030*/ 	.byte	0x04, 0x11
        /*0032*/ 	.short	(.L_9 - .L_8)
	.align		4
.L_8:
        /*0034*/ 	.word	index@($__internal_2_$__cuda_sm20_div_rn_f64_full)
        /*0038*/ 	.word	0x00000000


	//----- nvinfo : EIATTR_FRAME_SIZE
	.align		4
.L_9:
        /*003c*/ 	.byte	0x04, 0x11
        /*003e*/ 	.short	(.L_11 - .L_10)
	.align		4
.L_10:
        /*0040*/ 	.word	index@(_Z10get_colorsPhii)
        /*0044*/ 	.word	0x00000000


	//----- nvinfo : EIATTR_REGCOUNT
	.align		4
.L_11:
        /*0048*/ 	.byte	0x04, 0x2f
        /*004a*/ 	.short	(.L_13 - .L_12)
	.align		4
.L_12:
        /*004c*/ 	.word	index@(_Z8equalizePhi)
        /*0050*/ 	.word	0x0000001a


	//----- nvinfo : EIATTR_FRAME_SIZE
	.align		4
.L_13:
        /*0054*/ 	.byte	0x04, 0x11
        /*0056*/ 	.short	(.L_15 - .L_14)
	.align		4
.L_14:
        /*0058*/ 	.word	index@($__internal_1_$__cuda_sm20_div_rn_f64_full)
        /*005c*/ 	.word	0x00000000


	//----- nvinfo : EIATTR_FRAME_SIZE
	.align		4
.L_15:
        /*0060*/ 	.byte	0x04, 0x11
        /*0062*/ 	.short	(.L_17 - .L_16)
	.align		4
.L_16:
        /*0064*/ 	.word	index@($__internal_0_$__cuda_sm20_dblrcp_rn_slowpath_v3)
        /*0068*/ 	.word	0x00000000


	//----- nvinfo : EIATTR_FRAME_SIZE
	.align		4
.L_17:
        /*006c*/ 	.byte	0x04, 0x11
        /*006e*/ 	.short	(.L_19 - .L_18)
	.align		4
.L_18:
        /*0070*/ 	.word	index@(_Z8equalizePhi)
        /*0074*/ 	.word	0x00000000


	//----- nvinfo : EIATTR_MIN_STACK_SIZE
	.align		4
.L_19:
        /*0078*/ 	.byte	0x04, 0x12
        /*007a*/ 	.short	(.L_21 - .L_20)
	.align		4
.L_20:
        /*007c*/ 	.word	index@(_Z8equalizePhi)
        /*0080*/ 	.word	0x00000000


	//----- nvinfo : EIATTR_MIN_STACK_SIZE
	.align		4
.L_21:
        /*0084*/ 	.byte	0x04, 0x12
        /*0086*/ 	.short	(.L_23 - .L_22)
	.align		4
.L_22:
        /*0088*/ 	.word	index@(_Z10get_colorsPhii)
        /*008c*/ 	.word	0x00000000


	//----- nvinfo : EIATTR_MIN_STACK_SIZE
	.align		4
.L_23:
        /*0090*/ 	.byte	0x04, 0x12
        /*0092*/ 	.short	(.L_25 - .L_24)
	.align		4
.L_24:
        /*0094*/ 	.word	index@(_Z11create_basePhi)
        /*0098*/ 	.word	0x00000000
.L_25:


//--------------------- .nv.compat                --------------------------
	.section	.nv.compat,"",@"SHT_CUDA_COMPAT_INFO"
	.align	4
        /*0000*/ 	.byte	0x02, 0x09, 0x00, 0x00, 0x02, 0x02, 0x01, 0x00, 0x02, 0x05, 0x05, 0x00, 0x03, 0x07, 0x01, 0x01
        /*0010*/ 	.byte	0x02, 0x03, 0x00, 0x00, 0x02, 0x06, 0x01, 0x00, 0x04, 0x0b, 0x08, 0x00, 0x01, 0x00, 0x00, 0x00
        /*0020*/ 	.byte	0x00, 0x00, 0x00, 0x00


//--------------------- .nv.info._Z8equalizePhi   --------------------------
	.section	.nv.info._Z8equalizePhi,"",@"SHT_CUDA_INFO"
	.sectionflags	@""
	.align	4


	//----- nvinfo : EIATTR_CUDA_API_VERSION
	.align		4
        /*0000*/ 	.byte	0x04, 0x37
        /*0002*/ 	.short	(.L_27 - .L_26)
.L_26:
        /*0004*/ 	.word	0x00000082


	//----- nvinfo : EIATTR_KPARAM_INFO
	.align		4
.L_27:
        /*0008*/ 	.byte	0x04, 0x17
        /*000a*/ 	.short	(.L_29 - .L_28)
.L_28:
        /*000c*/ 	.word	0x00000000
        /*0010*/ 	.short	0x0001
        /*0012*/ 	.short	0x0008
        /*0014*/ 	.byte	0x00, 0xf0, 0x11, 0x00


	//----- nvinfo : EIATTR_KPARAM_INFO
	.align		4
.L_29:
        /*0018*/ 	.byte	0x04, 0x17
        /*001a*/ 	.short	(.L_31 - .L_30)
.L_30:
        /*001c*/ 	.word	0x00000000
        /*0020*/ 	.short	0x0000
        /*0022*/ 	.short	0x0000
        /*0024*/ 	.byte	0x00, 0xf5, 0x21, 0x00


	//----- nvinfo : EIATTR_SPARSE_MMA_MASK
	.align		4
.L_31:
        /*0028*/ 	.byte	0x03, 0x50
        /*002a*/ 	.short	0x0000


	//----- nvinfo : EIATTR_MAXREG_COUNT
	.align		4
        /*002c*/ 	.byte	0x03, 0x1b
        /*002e*/ 	.short	0x00ff


	//----- nvinfo : EIATTR_MERCURY_ISA_VERSION
	.align		4
        /*0030*/ 	.byte	0x03, 0x5f
        /*0032*/ 	.short	0x0101


	//----- nvinfo : EIATTR_VRC_CTA_INIT_COUNT
	.align		4
        /*0034*/ 	.byte	0x02, 0x4a
	.zero		1
	.zero		1


	//----- nvinfo : EIATTR_EXIT_INSTR_OFFSETS
	.align		4
        /*0038*/ 	.byte	0x04, 0x1c
        /*003a*/ 	.short	(.L_33 - .L_32)


	//   ....[0]....
.L_32:
        /*003c*/ 	.word	0x000000c0


	//   ....[1]....
        /*0040*/ 	.word	0x00001540


	//----- nvinfo : EIATTR_CRS_STACK_SIZE
	.align		4
.L_33:
        /*0044*/ 	.byte	0x04, 0x1e
        /*0046*/ 	.short	(.L_35 - .L_34)
.L_34:
        /*0048*/ 	.word	0x00000000


	//----- nvinfo : EIATTR_CBANK_PARAM_SIZE
	.align		4
.L_35:
        /*004c*/ 	.byte	0x03, 0x19
        /*004e*/ 	.short	0x000c


	//----- nvinfo : EIATTR_PARAM_CBANK
	.align		4
        /*0050*/ 	.byte	0x04, 0x0a
        /*0052*/ 	.short	(.L_37 - .L_36)
	.align		4
.L_36:
        /*0054*/ 	.word	index@(.nv.constant0._Z8equalizePhi)
        /*0058*/ 	.short	0x0380
        /*005a*/ 	.short	0x000c


	//----- nvinfo : EIATTR_SW_WAR
	.align		4
.L_37:
        /*005c*/ 	.byte	0x04, 0x36
        /*005e*/ 	.short	(.L_39 - .L_38)
.L_38:
        /*0060*/ 	.word	0x00000008
.L_39:


//--------------------- .nv.info._Z10get_colorsPhii --------------------------
	.section	.nv.info._Z10get_colorsPhii,"",@"SHT_CUDA_INFO"
	.sectionflags	@""
	.align	4


	//----- nvinfo : EIATTR_CUDA_API_VERSION
	.align		4
        /*0000*/ 	.byte	0x04, 0x37
        /*0002*/ 	.short	(.L_41 - .L_40)
.L_40:
        /*0004*/ 	.word	0x00000082


	//----- nvinfo : EIATTR_KPARAM_INFO
	.align		4
.L_41:
        /*0008*/ 	.byte	0x04, 0x17
        /*000a*/ 	.short	(.L_43 - .L_42)
.L_42:
        /*000c*/ 	.word	0x00000000
        /*0010*/ 	.short	0x0002
        /*0012*/ 	.short	0x000c
        /*0014*/ 	.byte	0x00, 0xf0, 0x11, 0x00


	//----- nvinfo : EIATTR_KPARAM_INFO
	.align		4
.L_43:
        /*0018*/ 	.byte	0x04, 0x17
        /*001a*/ 	.short	(.L_45 - .L_44)
.L_44:
        /*001c*/ 	.word	0x00000000
        /*0020*/ 	.short	0x0001
        /*0022*/ 	.short	0x0008
        /*0024*/ 	.byte	0x00, 0xf0, 0x11, 0x00


	//----- nvinfo : EIATTR_KPARAM_INFO
	.align		4
.L_45:
        /*0028*/ 	.byte	0x04, 0x17
        /*002a*/ 	.short	(.L_47 - .L_46)
.L_46:
        /*002c*/ 	.word	0x00000000
        /*0030*/ 	.short	0x0000
        /*0032*/ 	.short	0x0000
        /*0034*/ 	.byte	0x00, 0xf5, 0x21, 0x00


	//----- nvinfo : EIATTR_SPARSE_MMA_MASK
	.align		4
.L_47:
        /*0038*/ 	.byte	0x03, 0x50
        /*003a*/ 	.short	0x0000


	//----- nvinfo : EIATTR_MAXREG_COUNT
	.align		4
        /*003c*/ 	.byte	0x03, 0x1b
        /*003e*/ 	.short	0x00ff


	//----- nvinfo : EIATTR_MERCURY_ISA_VERSION
	.align		4
        /*0040*/ 	.byte	0x03, 0x5f
        /*0042*/ 	.short	0x0101


	//----- nvinfo : EIATTR_VRC_CTA_INIT_COUNT
	.align		4
        /*0044*/ 	.byte	0x02, 0x4a
	.zero		1
	.zero		1


	//----- nvinfo : EIATTR_EXIT_INSTR_OFFSETS
	.align		4
        /*0048*/ 	.byte	0x04, 0x1c
        /*004a*/ 	.short	(.L_49 - .L_48)


	//   ....[0]....
.L_48:
        /*004c*/ 	.word	0x00000070


	//   ....[1]....
        /*0050*/ 	.word	0x00001aa0


	//----- nvinfo : EIATTR_CRS_STACK_SIZE
	.align		4
.L_49:
        /*0054*/ 	.byte	0x04, 0x1e
        /*0056*/ 	.short	(.L_51 - .L_50)
.L_50:
        /*0058*/ 	.word	0x00000000


	//----- nvinfo : EIATTR_CBANK_PARAM_SIZE
	.align		4
.L_51:
        /*005c*/ 	.byte	0x03, 0x19
        /*005e*/ 	.short	0x0010


	//----- nvinfo : EIATTR_PARAM_CBANK
	.align		4
        /*0060*/ 	.byte	0x04, 0x0a
        /*0062*/ 	.short	(.L_53 - .L_52)
	.align		4
.L_52:
        /*0064*/ 	.word	index@(.nv.constant0._Z10get_colorsPhii)
        /*0068*/ 	.short	0x0380
        /*006a*/ 	.short	0x0010


	//----- nvinfo : EIATTR_SW_WAR
	.align		4
.L_53:
        /*006c*/ 	.byte	0x04, 0x36
        /*006e*/ 	.short	(.L_55 - .L_54)
.L_54:
        /*0070*/ 	.word	0x00000008
.L_55:


//--------------------- .nv.info._Z11create_basePhi --------------------------
	.section	.nv.info._Z11create_basePhi,"",@"SHT_CUDA_INFO"
	.sectionflags	@""
	.align	4


	//----- nvinfo : EIATTR_CUDA_API_VERSION
	.align		4
        /*0000*/ 	.byte	0x04, 0x37
        /*0002*/ 	.short	(.L_57 - .L_56)
.L_56:
        /*0004*/ 	.word	0x00000082


	//----- nvinfo : EIATTR_KPARAM_INFO
	.align		4
.L_57:
        /*0008*/ 	.byte	0x04, 0x17
        /*000a*/ 	.short	(.L_59 - .L_58)
.L_58:
        /*000c*/ 	.word	0x00000000
        /*0010*/ 	.short	0x0001
        /*0012*/ 	.short	0x0008
        /*0014*/ 	.byte	0x00, 0xf0, 0x11, 0x00


	//----- nvinfo : EIATTR_KPARAM_INFO
	.align		4
.L_59:
        /*0018*/ 	.byte	0x04, 0x17
        /*001a*/ 	.short	(.L_61 - .L_60)
.L_60:
        /*001c*/ 	.word	0x00000000
        /*0020*/ 	.short	0x0000
        /*0022*/ 	.short	0x0000
        /*0024*/ 	.byte	0x00, 0xf5, 0x21, 0x00


	//----- nvinfo : EIATTR_SPARSE_MMA_MASK
	.align		4
.L_61:
        /*0028*/ 	.byte	0x03, 0x50
        /*002a*/ 	.short	0x0000


	//----- nvinfo : EIATTR_MAXREG_COUNT
	.align		4
        /*002c*/ 	.byte	0x03, 0x1b
        /*002e*/ 	.short	0x00ff


	//----- nvinfo : EIATTR_MERCURY_ISA_VERSION
	.align		4
        /*0030*/ 	.byte	0x03, 0x5f
        /*0032*/ 	.short	0x0101


	//----- nvinfo : EIATTR_VRC_CTA_INIT_COUNT
	.align		4
        /*0034*/ 	.byte	0x02, 0x4a
	.zero		1
	.zero		1


	//----- nvinfo : EIATTR_EXIT_INSTR_OFFSETS
	.align		4
        /*0038*/ 	.byte	0x04, 0x1c
        /*003a*/ 	.short	(.L_63 - .L_62)


	//   ....[0]....
.L_62:
        /*003c*/ 	.word	0x000000d0


	//   ....[1]....
        /*0040*/ 	.word	0x00000160


	//----- nvinfo : EIATTR_CBANK_PARAM_SIZE
	.align		4
.L_63:
        /*0044*/ 	.byte	0x03, 0x19
        /*0046*/ 	.short	0x000c


	//----- nvinfo : EIATTR_PARAM_CBANK
	.align		4
        /*0048*/ 	.byte	0x04, 0x0a
        /*004a*/ 	.short	(.L_65 - .L_64)
	.align		4
.L_64:
        /*004c*/ 	.word	index@(.nv.constant0._Z11create_basePhi)
        /*0050*/ 	.short	0x0380
        /*0052*/ 	.short	0x000c


	//----- nvinfo : EIATTR_SW_WAR
	.align		4
.L_65:
        /*0054*/ 	.byte	0x04, 0x36
        /*0056*/ 	.short	(.L_67 - .L_66)
.L_66:
        /*0058*/ 	.word	0x00000008
.L_67:


//--------------------- .nv.callgraph             --------------------------
	.section	.nv.callgraph,"",@"SHT_CUDA_CALLGRAPH"
	.align	4
	.sectionentsize	8
	.align		4
        /*0000*/ 	.word	0x00000000
	.align		4
        /*0004*/ 	.word	0xffffffff
	.align		4
        /*0008*/ 	.word	0x00000000
	.align		4
        /*000c*/ 	.word	0xfffffffe
	.align		4
        /*0010*/ 	.word	0x00000000
	.align		4
        /*0014*/ 	.word	0xfffffffd
	.align		4
        /*0018*/ 	.word	0x00000000
	.align		4
        /*001c*/ 	.word	0xfffffffc


//--------------------- .text._Z8equalizePhi      --------------------------
	.section	.text._Z8equalizePhi,"ax",@progbits
	.align	128
        .global         _Z8equalizePhi
        .type           _Z8equalizePhi,@function
        .size           _Z8equalizePhi,(.L_x_75 - _Z8equalizePhi)
        .other          _Z8equalizePhi,@"STO_CUDA_ENTRY STV_DEFAULT"
_Z8equalizePhi:
.text._Z8equalizePhi:
[----:B------:R-:W-:Y:S01]  /*0000*/  LDC R1, c[0x0][0x37c] ;  /* 0x0000df00ff017b82 */ /* 0x000fe20000000800 */
[----:B------:R-:W0:Y:S07]  /*0010*/  S2R R3, SR_TID.X ;  /* 0x0000000000037919 */ /* 0x000e2e0000002100 */
[----:B------:R-:W0:Y:S01]  /*0020*/  S2UR UR4, SR_CTAID.X ;  /* 0x00000000000479c3 */ /* 0x000e220000002500 */
[----:B------:R-:W1:Y:S01]  /*0030*/  LDCU UR6, c[0x0][0x388] ;  /* 0x00007100ff0677ac */ /* 0x000e620008000800 */
[----:B------:R-:W2:Y:S06]  /*0040*/  S2R R5, SR_TID.Y ;  /* 0x0000000000057919 */ /* 0x000eac0000002200 */
[----:B------:R-:W0:Y:S08]  /*0050*/  LDC R0, c[0x0][0x360] ;  /* 0x0000d800ff007b82 */ /* 0x000e300000000800 */
[----:B------:R-:W2:Y:S08]  /*0060*/  S2UR UR5, SR_CTAID.Y ;  /* 0x00000000000579c3 */ /* 0x000eb00000002600 */
[----:B------:R-:W2:Y:S01]  /*0070*/  LDC R2, c[0x0][0x364] ;  /* 0x0000d900ff027b82 */ /* 0x000ea20000000800 */
[----:B0-----:R-:W-:-:S02]  /*0080*/  IMAD R0, R0, UR4, R3 ;  /* 0x0000000400007c24 */ /* 0x001fc4000f8e0203 */
[----:B--2---:R-:W-:-:S05]  /*0090*/  IMAD R3, R2, UR5, R5 ;  /* 0x0000000502037c24 */ /* 0x004fca000f8e0205 */
[----:B------:R-:W-:-:S04]  /*00a0*/  VIMNMX R2, PT, PT, R0, R3, !PT ;  /* 0x0000000300027248 */ /* 0x000fc80007fe0100 */
[----:B-1----:R-:W-:-:S13]  /*00b0*/  ISETP.GE.AND P0, PT, R2, UR6, PT ;  /* 0x0000000602007c0c */ /* 0x002fda000bf06270 */
[----:B------:R-:W-:Y:S05]  /*00c0*/  @P0 EXIT ;  /* 0x000000000000094d */ /* 0x000fea0003800000 */
[----:B------:R-:W0:Y:S01]  /*00d0*/  LDCU.64 UR4, c[0x0][0x380] ;  /* 0x00007000ff0477ac */ /* 0x000e220008000a00 */
[----:B------:R-:W-:Y:S01]  /*00e0*/  IMAD R0, R0, UR6, R3 ;  /* 0x0000000600007c24 */ /* 0x000fe2000f8e0203 */
[----:B------:R-:W1:Y:S03]  /*00f0*/  LDCU.64 UR6, c[0x0][0x358] ;  /* 0x00006b00ff0677ac */ /* 0x000e660008000a00 */
[----:B------:R-:W-:-:S05]  /*0100*/  IMAD R0, R0, 0x3, RZ ;  /* 0x0000000300007824 */ /* 0x000fca00078e02ff */
[----:B0-----:R-:W-:-:S04]  /*0110*/  IADD3 R4, P0, PT, R0, UR4, RZ ;  /* 0x0000000400047c10 */ /* 0x001fc8000ff1e0ff */
[----:B------:R-:W-:-:S05]  /*0120*/  LEA.HI.X.SX32 R5, R0, UR5, 0x1, P0 ;  /* 0x0000000500057c11 */ /* 0x000fca00080f0eff */
[----:B-1----:R-:W2:Y:S01]  /*0130*/  LDG.E.U8 R0, desc[UR6][R4.64] ;  /* 0x0000000604007981 */ /* 0x002ea2000c1e1100 */
[----:B------:R-:W0:Y:S01]  /*0140*/  MUFU.RCP64H R3, -255 ;  /* 0xc06fe00000037908 */ /* 0x000e220000001800 */
[----:B------:R-:W-:Y:S01]  /*0150*/  IMAD.MOV.U32 R8, RZ, RZ, 0x0 ;  /* 0x00000000ff087424 */ /* 0x000fe200078e00ff */
[----:B------:R-:W-:Y:S01]  /*0160*/  UMOV UR4, URZ ;  /* 0x000000ff00047c82 */ /* 0x000fe20008000000 */
[----:B------:R-:W-:Y:S01]  /*0170*/  IMAD.MOV.U32 R9, RZ, RZ, 0x406fe000 ;  /* 0x406fe000ff097424 */ /* 0x000fe200078e00ff */
[----:B------:R-:W-:Y:S01]  /*0180*/  BSSY.RECONVERGENT B0, `(.L_x_0) ;  /* 0x0000016000007945 */ /* 0x000fe20003800200 */
[----:B------:R-:W-:-:S06]  /*0190*/  IMAD.MOV.U32 R2, RZ, RZ, 0x1 ;  /* 0x00000001ff027424 */ /* 0x000fcc00078e00ff */
[----:B0-----:R-:W-:-:S08]  /*01a0*/  DFMA R6, R2, R8, 1 ;  /* 0x3ff000000206742b */ /* 0x001fd00000000008 */
[----:B------:R-:W-:-:S08]  /*01b0*/  DFMA R6, R6, R6, R6 ;  /* 0x000000060606722b */ /* 0x000fd00000000006 */
[----:B------:R-:W-:-:S08]  /*01c0*/  DFMA R2, R2, R6, R2 ;  /* 0x000000060202722b */ /* 0x000fd00000000002 */
[----:B------:R-:W-:-:S08]  /*01d0*/  DFMA R8, R2, R8, 1 ;  /* 0x3ff000000208742b */ /* 0x000fd00000000008 */
[----:B------:R-:W-:Y:S01]  /*01e0*/  DFMA R2, R2, R8, R2 ;  /* 0x000000080202722b */ /* 0x000fe20000000002 */
[----:B--2---:R-:W0:Y:S07]  /*01f0*/  I2F.F64.U16 R6, R0 ;  /* 0x0000000000067312 */ /* 0x004e2e0000101800 */
[----:B0-----:R-:W-:Y:S01]  /*0200*/  DMUL R8, R6, R2 ;  /* 0x0000000206087228 */ /* 0x001fe20000000000 */
[----:B------:R-:W-:-:S07]  /*0210*/  FSETP.GEU.AND P1, PT, |R7|, 6.5827683646048100446e-37, PT ;  /* 0x036000000700780b */ /* 0x000fce0003f2e200 */
[----:B------:R-:W-:-:S08]  /*0220*/  DFMA R10, R8, 255, R6 ;  /* 0x406fe000080a782b */ /* 0x000fd00000000006 */
[----:B------:R-:W-:-:S10]  /*0230*/  DFMA R2, R2, R10, R8 ;  /* 0x0000000a0202722b */ /* 0x000fd40000000008 */
[----:B------:R-:W-:-:S05]  /*0240*/  FFMA R8, RZ, -3.748046875, R3 ;  /* 0xc06fe000ff087823 */ /* 0x000fca0000000003 */
[----:B------:R-:W-:-:S13]  /*0250*/  FSETP.GT.AND P0, PT, |R8|, 1.469367938527859385e-39, PT ;  /* 0x001000000800780b */ /* 0x000fda0003f04200 */
[----:B------:R-:W-:Y:S05]  /*0260*/  @P0 BRA P1, `(.L_x_1) ;  /* 0x00000000001c0947 */ /* 0x000fea0000800000 */
[----:B------:R-:W-:Y:S01]  /*0270*/  IMAD.MOV.U32 R8, RZ, RZ, R6 ;  /* 0x000000ffff087224 */ /* 0x000fe200078e0006 */
[----:B------:R-:W-:Y:S01]  /*0280*/  MOV R0, 0x2c0 ;  /* 0x000002c000007802 */ /* 0x000fe20000000f00 */
[----:B------:R-:W-:Y:S02]  /*0290*/  IMAD.MOV.U32 R9, RZ, RZ, R7 ;  /* 0x000000ffff097224 */ /* 0x000fe400078e0007 */
[----:B------:R-:W-:-:S07]  /*02a0*/  IMAD.MOV.U32 R3, RZ, RZ, -0x3f902000 ;  /* 0xc06fe000ff037424 */ /* 0x000fce00078e00ff */
[----:B------:R-:W-:Y:S05]  /*02b0*/  CALL.REL.NOINC `($__internal_1_$__cuda_sm20_div_rn_f64_full) ;  /* 0x00000014004c7944 */ /* 0x000fea0003c00000 */
[----:B------:R-:W-:Y:S02]  /*02c0*/  IMAD.MOV.U32 R2, RZ, RZ, R12 ;  /* 0x000000ffff027224 */ /* 0x000fe400078e000c */
[----:B------:R-:W-:-:S07]  /*02d0*/  IMAD.MOV.U32 R3, RZ, RZ, R13 ;  /* 0x000000ffff037224 */ /* 0x000fce00078e000d */
.L_x_1:
[----:B------:R-:W-:Y:S05]  /*02e0*/  BSYNC.RECONVERGENT B0 ;  /* 0x0000000000007941 */ /* 0x000fea0003800200 */
.L_x_0:
[----:B------:R-:W-:Y:S01]  /*02f0*/  DADD R2, R2, 1 ;  /* 0x3ff0000002027429 */ /* 0x000fe20000000000 */
[----:B------:R-:W-:Y:S01]  /*0300*/  IMAD.MOV.U32 R6, RZ, RZ, 0x652b82fe ;  /* 0x652b82feff067424 */ /* 0x000fe200078e00ff */
[----:B------:R-:W-:Y:S01]  /*0310*/  UMOV UR8, 0xfefa39ef ;  /* 0xfefa39ef00087882 */ /* 0x000fe20000000000 */
[----:B------:R-:W-:Y:S01]  /*0320*/  IMAD.MOV.U32 R7, RZ, RZ, 0x3ff71547 ;  /* 0x3ff71547ff077424 */ /* 0x000fe200078e00ff */
[----:B------:R-:W-:Y:S01]  /*0330*/  UMOV UR9, 0x3fe62e42 ;  /* 0x3fe62e4200097882 */ /* 0x000fe20000000000 */
[----:B------:R-:W-:Y:S03]  /*0340*/  BSSY.RECONVERGENT B0, `(.L_x_2) ;  /* 0x0000038000007945 */ /* 0x000fe60003800200 */
[----:B------:R-:W-:-:S08]  /*0350*/  DMUL R2, R2, 5 ;  /* 0x4014000002027828 */ /* 0x000fd00000000000 */
[----:B------:R-:W-:Y:S02]  /*0360*/  DFMA R6, R2, R6, 6.75539944105574400000e+15 ;  /* 0x433800000206742b */ /* 0x000fe40000000006 */
[----:B------:R-:W-:-:S06]  /*0370*/  FSETP.GEU.AND P0, PT, |R3|, 4.1917929649353027344, PT ;  /* 0x4086232b0300780b */ /* 0x000fcc0003f0e200 */
[----:B------:R-:W-:-:S08]  /*0380*/  DADD R8, R6, -6.75539944105574400000e+15 ;  /* 0xc338000006087429 */ /* 0x000fd00000000000 */
[----:B------:R-:W-:Y:S01]  /*0390*/  DFMA R10, R8, -UR8, R2 ;  /* 0x80000008080a7c2b */ /* 0x000fe20008000002 */
[----:B------:R-:W-:Y:S01]  /*03a0*/  UMOV UR8, 0x3b39803f ;  /* 0x3b39803f00087882 */ /* 0x000fe20000000000 */
[----:B------:R-:W-:-:S06]  /*03b0*/  UMOV UR9, 0x3c7abc9e ;  /* 0x3c7abc9e00097882 */ /* 0x000fcc0000000000 */
[----:B------:R-:W-:Y:S01]  /*03c0*/  DFMA R8, R8, -UR8, R10 ;  /* 0x8000000808087c2b */ /* 0x000fe2000800000a */
[----:B------:R-:W-:Y:S01]  /*03d0*/  UMOV UR8, 0x69ce2bdf ;  /* 0x69ce2bdf00087882 */ /* 0x000fe20000000000 */
[----:B------:R-:W-:Y:S01]  /*03e0*/  IMAD.MOV.U32 R10, RZ, RZ, -0x35dec16 ;  /* 0xfca213eaff0a7424 */ /* 0x000fe200078e00ff */
[----:B------:R-:W-:Y:S01]  /*03f0*/  UMOV UR9, 0x3e5ade15 ;  /* 0x3e5ade1500097882 */ /* 0x000fe20000000000 */
[----:B------:R-:W-:-:S06]  /*0400*/  IMAD.MOV.U32 R11, RZ, RZ, 0x3e928af3 ;  /* 0x3e928af3ff0b7424 */ /* 0x000fcc00078e00ff */
[----:B------:R-:W-:Y:S01]  /*0410*/  DFMA R10, R8, UR8, R10 ;  /* 0x00000008080a7c2b */ /* 0x000fe2000800000a */
[----:B------:R-:W-:Y:S01]  /*0420*/  UMOV UR8, 0x62401315 ;  /* 0x6240131500087882 */ /* 0x000fe20000000000 */
[----:B------:R-:W-:-:S06]  /*0430*/  UMOV UR9, 0x3ec71dee ;  /* 0x3ec71dee00097882 */ /* 0x000fcc0000000000 */
[----:B------:R-:W-:Y:S01]  /*0440*/  DFMA R10, R8, R10, UR8 ;  /* 0x00000008080a7e2b */ /* 0x000fe2000800000a */
        /* <DEDUP_REMOVED lines=20> */
[----:B------:R-:W-:-:S08]  /*0590*/  DFMA R10, R8, R10, UR8 ;  /* 0x00000008080a7e2b */ /* 0x000fd0000800000a */
[----:B------:R-:W-:-:S08]  /*05a0*/  DFMA R10, R8, R10, 1 ;  /* 0x3ff00000080a742b */ /* 0x000fd0000000000a */
[----:B------:R-:W-:-:S10]  /*05b0*/  DFMA R10, R8, R10, 1 ;  /* 0x3ff00000080a742b */ /* 0x000fd4000000000a */
[----:B------:R-:W-:Y:S01]  /*05c0*/  IMAD R9, R6, 0x100000, R11 ;  /* 0x0010000006097824 */ /* 0x000fe200078e020b */
[----:B------:R-:W-:Y:S01]  /*05d0*/  MOV R8, R10 ;  /* 0x0000000a00087202 */ /* 0x000fe20000000f00 */
[----:B------:R-:W-:Y:S06]  /*05e0*/  @!P0 BRA `(.L_x_3) ;  /* 0x0000000000348947 */ /* 0x000fec0003800000 */
[----:B------:R-:W-:Y:S01]  /*05f0*/  FSETP.GEU.AND P1, PT, |R3|, 4.2275390625, PT ;  /* 0x408748000300780b */ /* 0x000fe20003f2e200 */
[C---:B------:R-:W-:Y:S02]  /*0600*/  DADD R8, R2.reuse, +INF ;  /* 0x7ff0000002087429 */ /* 0x040fe40000000000 */
[----:B------:R-:W-:-:S08]  /*0610*/  DSETP.GEU.AND P0, PT, R2, RZ, PT ;  /* 0x000000ff0200722a */ /* 0x000fd00003f0e000 */
[----:B------:R-:W-:Y:S02]  /*0620*/  FSEL R8, R8, RZ, P0 ;  /* 0x000000ff08087208 */ /* 0x000fe40000000000 */
[----:B------:R-:W-:Y:S01]  /*0630*/  @!P1 LEA.HI R0, R6, R6, RZ, 0x1 ;  /* 0x0000000606009211 */ /* 0x000fe200078f08ff */
[----:B------:R-:W-:Y:S01]  /*0640*/  @!P1 IMAD.MOV.U32 R2, RZ, RZ, R10 ;  /* 0x000000ffff029224 */ /* 0x000fe200078e000a */
[----:B------:R-:W-:Y:S02]  /*0650*/  FSEL R9, R9, RZ, P0 ;  /* 0x000000ff09097208 */ /* 0x000fe40000000000 */
[----:B------:R-:W-:-:S05]  /*0660*/  @!P1 SHF.R.S32.HI R3, RZ, 0x1, R0 ;  /* 0x00000001ff039819 */ /* 0x000fca0000011400 */
[----:B------:R-:W-:Y:S02]  /*0670*/  @!P1 IMAD.IADD R6, R6, 0x1, -R3 ;  /* 0x0000000106069824 */ /* 0x000fe400078e0a03 */
[----:B------:R-:W-:-:S03]  /*0680*/  @!P1 IMAD R3, R3, 0x100000, R11 ;  /* 0x0010000003039824 */ /* 0x000fc600078e020b */
[----:B------:R-:W-:Y:S01]  /*0690*/  @!P1 LEA R7, R6, 0x3ff00000, 0x14 ;  /* 0x3ff0000006079811 */ /* 0x000fe200078ea0ff */
[----:B------:R-:W-:-:S06]  /*06a0*/  @!P1 IMAD.MOV.U32 R6, RZ, RZ, RZ ;  /* 0x000000ffff069224 */ /* 0x000fcc00078e00ff */
[----:B------:R-:W-:-:S11]  /*06b0*/  @!P1 DMUL R8, R2, R6 ;  /* 0x0000000602089228 */ /* 0x000fd60000000000 */
.L_x_3:
[----:B------:R-:W-:Y:S05]  /*06c0*/  BSYNC.RECONVERGENT B0 ;  /* 0x0000000000007941 */ /* 0x000fea0003800200 */
.L_x_2:
[----:B------:R-:W-:Y:S01]  /*06d0*/  DADD R10, R8, 1 ;  /* 0x3ff00000080a7429 */ /* 0x000fe20000000000 */
[----:B------:R-:W-:Y:S05]  /*06e0*/  BSSY.RECONVERGENT B0, `(.L_x_4) ;  /* 0x000000e000007945 */ /* 0x000fea0003800200 */
[----:B------:R-:W0:Y:S04]  /*06f0*/  MUFU.RCP64H R3, R11 ;  /* 0x0000000b00037308 */ /* 0x000e280000001800 */
[----:B------:R-:W-:-:S05]  /*0700*/  VIADD R2, R11, 0x300402 ;  /* 0x003004020b027836 */ /* 0x000fca0000000000 */
[----:B------:R-:W-:Y:S01]  /*0710*/  FSETP.GEU.AND P0, PT, |R2|, 5.8789094863358348022e-39, PT ;  /* 0x004004020200780b */ /* 0x000fe20003f0e200 */
[----:B0-----:R-:W-:-:S08]  /*0720*/  DFMA R6, -R10, R2, 1 ;  /* 0x3ff000000a06742b */ /* 0x001fd00000000102 */
[----:B------:R-:W-:-:S08]  /*0730*/  DFMA R6, R6, R6, R6 ;  /* 0x000000060606722b */ /* 0x000fd00000000006 */
[----:B------:R-:W-:-:S08]  /*0740*/  DFMA R6, R2, R6, R2 ;  /* 0x000000060206722b */ /* 0x000fd00000000002 */
[----:B------:R-:W-:-:S08]  /*0750*/  DFMA R8, -R10, R6, 1 ;  /* 0x3ff000000a08742b */ /* 0x000fd00000000106 */
[----:B------:R-:W-:Y:S01]  /*0760*/  DFMA R6, R6, R8, R6 ;  /* 0x000000080606722b */ /* 0x000fe20000000006 */
[----:B------:R-:W-:Y:S10]  /*0770*/  @P0 BRA `(.L_x_5) ;  /* 0x0000000000100947 */ /* 0x000ff40003800000 */
[----:B------:R-:W-:-:S05]  /*0780*/  LOP3.LUT R0, R11, 0x7fffffff, RZ, 0xc0, !PT ;  /* 0x7fffffff0b007812 */ /* 0x000fca00078ec0ff */
[----:B------:R-:W-:Y:S01]  /*0790*/  VIADD R8, R0, 0xfff00000 ;  /* 0xfff0000000087836 */ /* 0x000fe20000000000 */
[----:B------:R-:W-:-:S07]  /*07a0*/  MOV R0, 0x7c0 ;  /* 0x000007c000007802 */ /* 0x000fce0000000f00 */
[----:B------:R-:W-:Y:S05]  /*07b0*/  CALL.REL.NOINC `($__internal_0_$__cuda_sm20_dblrcp_rn_slowpath_v3) ;  /* 0x0000000c00647944 */ /* 0x000fea0003c00000 */
.L_x_5:
[----:B------:R-:W-:Y:S05]  /*07c0*/  BSYNC.RECONVERGENT B0 ;  /* 0x0000000000007941 */ /* 0x000fea0003800200 */
.L_x_4:
[----:B------:R-:W2:Y:S01]  /*07d0*/  LDG.E.U8 R0, desc[UR6][R4.64+0x1] ;  /* 0x0000010604007981 */ /* 0x000ea2000c1e1100 */
[----:B------:R-:W0:Y:S01]  /*07e0*/  MUFU.RCP64H R3, 255 ;  /* 0x406fe00000037908 */ /* 0x000e220000001800 */
[----:B------:R-:W-:Y:S01]  /*07f0*/  IMAD.MOV.U32 R10, RZ, RZ, 0x0 ;  /* 0x00000000ff0a7424 */ /* 0x000fe200078e00ff */
[----:B------:R-:W-:Y:S01]  /*0800*/  DMUL R6, R6, 255 ;  /* 0x406fe00006067828 */ /* 0x000fe20000000000 */
[----:B------:R-:W-:Y:S01]  /*0810*/  IMAD.MOV.U32 R11, RZ, RZ, 0x406fe000 ;  /* 0x406fe000ff0b7424 */ /* 0x000fe200078e00ff */
[----:B------:R-:W-:Y:S01]  /*0820*/  BSSY.RECONVERGENT B0, `(.L_x_6) ;  /* 0x0000016000007945 */ /* 0x000fe20003800200 */
[----:B------:R-:W-:-:S07]  /*0830*/  IMAD.MOV.U32 R2, RZ, RZ, 0x1 ;  /* 0x00000001ff027424 */ /* 0x000fce00078e00ff */
[----:B------:R-:W1:Y:S01]  /*0840*/  F2I.U32.F64.TRUNC R7, R6 ;  /* 0x0000000600077311 */ /* 0x000e62000030d000 */
[----:B0-----:R-:W-:-:S08]  /*0850*/  DFMA R8, R2, -R10, 1 ;  /* 0x3ff000000208742b */ /* 0x001fd0000000080a */
[----:B------:R-:W-:Y:S01]  /*0860*/  DFMA R8, R8, R8, R8 ;  /* 0x000000080808722b */ /* 0x000fe20000000008 */
[----:B-1----:R0:W-:Y:S07]  /*0870*/  STG.E.U8 desc[UR6][R4.64], R7 ;  /* 0x0000000704007986 */ /* 0x0021ee000c101106 */
[----:B------:R-:W-:-:S08]  /*0880*/  DFMA R2, R2, R8, R2 ;  /* 0x000000080202722b */ /* 0x000fd00000000002 */
[----:B------:R-:W-:-:S08]  /*0890*/  DFMA R10, R2, -R10, 1 ;  /* 0x3ff00000020a742b */ /* 0x000fd0000000080a */
[----:B------:R-:W-:Y:S01]  /*08a0*/  DFMA R2, R2, R10, R2 ;  /* 0x0000000a0202722b */ /* 0x000fe20000000002 */
[----:B--2---:R-:W1:Y:S07]  /*08b0*/  I2F.F64.U16 R8, R0 ;  /* 0x0000000000087312 */ /* 0x004e6e0000101800 */
[----:B-1----:R-:W-:Y:S01]  /*08c0*/  DMUL R10, R8, R2 ;  /* 0x00000002080a7228 */ /* 0x002fe20000000000 */
[----:B------:R-:W-:-:S07]  /*08d0*/  FSETP.GEU.AND P1, PT, |R9|, 6.5827683646048100446e-37, PT ;  /* 0x036000000900780b */ /* 0x000fce0003f2e200 */
[----:B------:R-:W-:-:S08]  /*08e0*/  DFMA R12, R10, -255, R8 ;  /* 0xc06fe0000a0c782b */ /* 0x000fd00000000008 */
[----:B------:R-:W-:-:S10]  /*08f0*/  DFMA R2, R2, R12, R10 ;  /* 0x0000000c0202722b */ /* 0x000fd4000000000a */
[----:B------:R-:W-:-:S05]  /*0900*/  FFMA R10, RZ, 3.748046875, R3 ;  /* 0x406fe000ff0a7823 */ /* 0x000fca0000000003 */
[----:B------:R-:W-:-:S13]  /*0910*/  FSETP.GT.AND P0, PT, |R10|, 1.469367938527859385e-39, PT ;  /* 0x001000000a00780b */ /* 0x000fda0003f04200 */
[----:B0-----:R-:W-:Y:S05]  /*0920*/  @P0 BRA P1, `(.L_x_7) ;  /* 0x0000000000140947 */ /* 0x001fea0000800000 */
[----:B------:R-:W-:Y:S01]  /*0930*/  IMAD.MOV.U32 R3, RZ, RZ, 0x406fe000 ;  /* 0x406fe000ff037424 */ /* 0x000fe200078e00ff */
[----:B------:R-:W-:-:S07]  /*0940*/  MOV R0, 0x960 ;  /* 0x0000096000007802 */ /* 0x000fce0000000f00 */
[----:B------:R-:W-:Y:S05]  /*0950*/  CALL.REL.NOINC `($__internal_1_$__cuda_sm20_div_rn_f64_full) ;  /* 0x0000000c00a47944 */ /* 0x000fea0003c00000 */
[----:B------:R-:W-:Y:S01]  /*0960*/  IMAD.MOV.U32 R2, RZ, RZ, R12 ;  /* 0x000000ffff027224 */ /* 0x000fe200078e000c */
[----:B------:R-:W-:-:S07]  /*0970*/  MOV R3, R13 ;  /* 0x0000000d00037202 */ /* 0x000fce0000000f00 */
.L_x_7:
[----:B------:R-:W-:Y:S05]  /*0980*/  BSYNC.RECONVERGENT B0 ;  /* 0x0000000000007941 */ /* 0x000fea0003800200 */
.L_x_6:
[----:B------:R-:W-:Y:S01]  /*0990*/  DADD R2, -R2, 1 ;  /* 0x3ff0000002027429 */ /* 0x000fe20000000100 */
        /* <DEDUP_REMOVED lines=44> */
[----:B------:R-:W-:Y:S02]  /*0c60*/  IMAD R9, R6, 0x100000, R11 ;  /* 0x0010000006097824 */ /* 0x000fe400078e020b */
[----:B------:R-:W-:Y:S01]  /*0c70*/  IMAD.MOV.U32 R8, RZ, RZ, R10 ;  /* 0x000000ffff087224 */ /* 0x000fe200078e000a */
        /* <DEDUP_REMOVED lines=14> */
.L_x_9:
[----:B------:R-:W-:Y:S05]  /*0d60*/  BSYNC.RECONVERGENT B0 ;  /* 0x0000000000007941 */ /* 0x000fea0003800200 */
.L_x_8:
        /* <DEDUP_REMOVED lines=11> */
[----:B------:R-:W-:-:S04]  /*0e20*/  LOP3.LUT R0, R11, 0x7fffffff, RZ, 0xc0, !PT ;  /* 0x7fffffff0b007812 */ /* 0x000fc800078ec0ff */
[----:B------:R-:W-:Y:S02]  /*0e30*/  IADD3 R8, PT, PT, R0, -0x100000, RZ ;  /* 0xfff0000000087810 */ /* 0x000fe40007ffe0ff */
[----:B------:R-:W-:-:S07]  /*0e40*/  MOV R0, 0xe60 ;  /* 0x00000e6000007802 */ /* 0x000fce0000000f00 */
[----:B------:R-:W-:Y:S05]  /*0e50*/  CALL.REL.NOINC `($__internal_0_$__cuda_sm20_dblrcp_rn_slowpath_v3) ;  /* 0x0000000400bc7944 */ /* 0x000fea0003c00000 */
.L_x_11:
[----:B------:R-:W-:Y:S05]  /*0e60*/  BSYNC.RECONVERGENT B0 ;  /* 0x0000000000007941 */ /* 0x000fea0003800200 */
.L_x_10:
        /* <DEDUP_REMOVED lines=25> */
[----:B------:R-:W-:Y:S02]  /*1000*/  IMAD.MOV.U32 R2, RZ, RZ, R12 ;  /* 0x000000ffff027224 */ /* 0x000fe400078e000c */
[----:B------:R-:W-:-:S07]  /*1010*/  IMAD.MOV.U32 R3, RZ, RZ, R13 ;  /* 0x000000ffff037224 */ /* 0x000fce00078e000d */
.L_x_13:
[----:B------:R-:W-:Y:S05]  /*1020*/  BSYNC.RECONVERGENT B0 ;  /* 0x0000000000007941 */ /* 0x000fea0003800200 */
.L_x_12:
        /* <DEDUP_REMOVED lines=45> */
[----:B------:R-:W-:Y:S01]  /*1300*/  LEA R9, R6, R11, 0x14 ;  /* 0x0000000b06097211 */ /* 0x000fe200078ea0ff */
        /* <DEDUP_REMOVED lines=15> */
.L_x_15:
[----:B------:R-:W-:Y:S05]  /*1400*/  BSYNC.RECONVERGENT B0 ;  /* 0x0000000000007941 */ /* 0x000fea0003800200 */
.L_x_14:
        /* <DEDUP_REMOVED lines=15> */
.L_x_17:
[----:B------:R-:W-:Y:S05]  /*1500*/  BSYNC.RECONVERGENT B0 ;  /* 0x0000000000007941 */ /* 0x000fea0003800200 */
.L_x_16:
[----:B------:R-:W-:-:S10]  /*1510*/  DMUL R6, R6, 255 ;  /* 0x406fe00006067828 */ /* 0x000fd40000000000 */
[----:B------:R-:W0:Y:S02]  /*1520*/  F2I.U32.F64.TRUNC R7, R6 ;  /* 0x0000000600077311 */ /* 0x000e24000030d000 */
[----:B0-----:R-:W-:Y:S01]  /*1530*/  STG.E.U8 desc[UR6][R4.64+0x2], R7 ;  /* 0x0000020704007986 */ /* 0x001fe2000c101106 */
[----:B------:R-:W-:Y:S05]  /*1540*/  EXIT ;  /* 0x000000000000794d */ /* 0x000fea0003800000 */
        .weak           $__internal_0_$__cuda_sm20_dblrcp_rn_slowpath_v3
        .type           $__internal_0_$__cuda_sm20_dblrcp_rn_slowpath_v3,@function
        .size           $__internal_0_$__cuda_sm20_dblrcp_rn_slowpath_v3,($__internal_1_$__cuda_sm20_div_rn_f64_full - $__internal_0_$__cuda_sm20_dblrcp_rn_slowpath_v3)
$__internal_0_$__cuda_sm20_dblrcp_rn_slowpath_v3:
[----:B------:R-:W-:Y:S01]  /*1550*/  IMAD.MOV.U32 R2, RZ, RZ, R10 ;  /* 0x000000ffff027224 */ /* 0x000fe200078e000a */
[----:B------:R-:W-:Y:S01]  /*1560*/  BSSY.RECONVERGENT B1, `(.L_x_18) ;  /* 0x0000025000017945 */ /* 0x000fe20003800200 */
[----:B------:R-:W-:-:S06]  /*1570*/  IMAD.MOV.U32 R3, RZ, RZ, R11 ;  /* 0x000000ffff037224 */ /* 0x000fcc00078e000b */
[----:B------:R-:W-:-:S14]  /*1580*/  DSETP.GTU.AND P0, PT, |R2|, +INF , PT ;  /* 0x7ff000000200742a */ /* 0x000fdc0003f0c200 */
[----:B------:R-:W-:Y:S05]  /*1590*/  @P0 BRA `(.L_x_19) ;  /* 0x00000000007c0947 */ /* 0x000fea0003800000 */
[----:B------:R-:W-:-:S05]  /*15a0*/  LOP3.LUT R9, R11, 0x7fffffff, RZ, 0xc0, !PT ;  /* 0x7fffffff0b097812 */ /* 0x000fca00078ec0ff */
[----:B------:R-:W-:-:S05]  /*15b0*/  VIADD R6, R9, 0xffffffff ;  /* 0xffffffff09067836 */ /* 0x000fca0000000000 */
[----:B------:R-:W-:-:S13]  /*15c0*/  ISETP.GE.U32.AND P0, PT, R6, 0x7fefffff, PT ;  /* 0x7fefffff0600780c */ /* 0x000fda0003f06070 */
[----:B------:R-:W-:Y:S02]  /*15d0*/  @P0 LOP3.LUT R7, R3, 0x7ff00000, RZ, 0x3c, !PT ;  /* 0x7ff0000003070812 */ /* 0x000fe400078e3cff */
[----:B------:R-:W-:Y:S01]  /*15e0*/  @P0 MOV R6, RZ ;  /* 0x000000ff00060202 */ /* 0x000fe20000000f00 */
[----:B------:R-:W-:Y:S06]  /*15f0*/  @P0 BRA `(.L_x_20) ;  /* 0x00000000006c0947 */ /* 0x000fec0003800000 */
[----:B------:R-:W-:-:S13]  /*1600*/  ISETP.GE.U32.AND P0, PT, R9, 0x1000001, PT ;  /* 0x010000010900780c */ /* 0x000fda0003f06070 */
[----:B------:R-:W-:Y:S05]  /*1610*/  @!P0 BRA `(.L_x_21) ;  /* 0x0000000000348947 */ /* 0x000fea0003800000 */
[----:B------:R-:W-:Y:S02]  /*1620*/  VIADD R7, R3, 0xc0200000 ;  /* 0xc020000003077836 */ /* 0x000fe40000000000 */
[----:B------:R-:W-:Y:S02]  /*1630*/  IMAD.MOV.U32 R6, RZ, RZ, R2 ;  /* 0x000000ffff067224 */ /* 0x000fe400078e0002 */
[----:B------:R-:W0:Y:S04]  /*1640*/  MUFU.RCP64H R9, R7 ;  /* 0x0000000700097308 */ /* 0x000e280000001800 */
[----:B0-----:R-:W-:-:S08]  /*1650*/  DFMA R10, -R6, R8, 1 ;  /* 0x3ff00000060a742b */ /* 0x001fd00000000108 */
[----:B------:R-:W-:-:S08]  /*1660*/  DFMA R10, R10, R10, R10 ;  /* 0x0000000a0a0a722b */ /* 0x000fd0000000000a */
[----:B------:R-:W-:-:S08]  /*1670*/  DFMA R10, R8, R10, R8 ;  /* 0x0000000a080a722b */ /* 0x000fd00000000008 */
[----:B------:R-:W-:-:S08]  /*1680*/  DFMA R8, -R6, R10, 1 ;  /* 0x3ff000000608742b */ /* 0x000fd0000000010a */
[----:B------:R-:W-:-:S08]  /*1690*/  DFMA R8, R10, R8, R10 ;  /* 0x000000080a08722b */ /* 0x000fd0000000000a */
[----:B------:R-:W-:-:S08]  /*16a0*/  DMUL R8, R8, 2.2250738585072013831e-308 ;  /* 0x0010000008087828 */ /* 0x000fd00000000000 */
[----:B------:R-:W-:-:S08]  /*16b0*/  DFMA R2, -R2, R8, 1 ;  /* 0x3ff000000202742b */ /* 0x000fd00000000108 */
[----:B------:R-:W-:-:S08]  /*16c0*/  DFMA R2, R2, R2, R2 ;  /* 0x000000020202722b */ /* 0x000fd00000000002 */
[----:B------:R-:W-:Y:S01]  /*16d0*/  DFMA R6, R8, R2, R8 ;  /* 0x000000020806722b */ /* 0x000fe20000000008 */
[----:B------:R-:W-:Y:S10]  /*16e0*/  BRA `(.L_x_20) ;  /* 0x0000000000307947 */ /* 0x000ff40003800000 */
.L_x_21:
[----:B------:R-:W-:Y:S01]  /*16f0*/  DMUL R2, R2, 8.11296384146066816958e+31 ;  /* 0x4690000002027828 */ /* 0x000fe20000000000 */
[----:B------:R-:W-:-:S05]  /*1700*/  IMAD.MOV.U32 R6, RZ, RZ, R8 ;  /* 0x000000ffff067224 */ /* 0x000fca00078e0008 */
[----:B------:R-:W0:Y:S02]  /*1710*/  MUFU.RCP64H R7, R3 ;  /* 0x0000000300077308 */ /* 0x000e240000001800 */
[----:B0-----:R-:W-:-:S08]  /*1720*/  DFMA R8, -R2, R6, 1 ;  /* 0x3ff000000208742b */ /* 0x001fd00000000106 */
[----:B------:R-:W-:-:S08]  /*1730*/  DFMA R8, R8, R8, R8 ;  /* 0x000000080808722b */ /* 0x000fd00000000008 */
[----:B------:R-:W-:-:S08]  /*1740*/  DFMA R8, R6, R8, R6 ;  /* 0x000000080608722b */ /* 0x000fd00000000006 */
[----:B------:R-:W-:-:S08]  /*1750*/  DFMA R6, -R2, R8, 1 ;  /* 0x3ff000000206742b */ /* 0x000fd00000000108 */
[----:B------:R-:W-:-:S08]  /*1760*/  DFMA R6, R8, R6, R8 ;  /* 0x000000060806722b */ /* 0x000fd00000000008 */
[----:B------:R-:W-:Y:S01]  /*1770*/  DMUL R6, R6, 8.11296384146066816958e+31 ;  /* 0x4690000006067828 */ /* 0x000fe20000000000 */
[----:B------:R-:W-:Y:S10]  /*1780*/  BRA `(.L_x_20) ;  /* 0x0000000000087947 */ /* 0x000ff40003800000 */
.L_x_19:
[----:B------:R-:W-:Y:S01]  /*1790*/  LOP3.LUT R7, R3, 0x80000, RZ, 0xfc, !PT ;  /* 0x0008000003077812 */ /* 0x000fe200078efcff */
[----:B------:R-:W-:-:S07]  /*17a0*/  IMAD.MOV.U32 R6, RZ, RZ, R2 ;  /* 0x000000ffff067224 */ /* 0x000fce00078e0002 */
.L_x_20:
[----:B------:R-:W-:Y:S05]  /*17b0*/  BSYNC.RECONVERGENT B1 ;  /* 0x0000000000017941 */ /* 0x000fea0003800200 */
.L_x_18:
[----:B------:R-:W-:Y:S02]  /*17c0*/  IMAD.MOV.U32 R2, RZ, RZ, R0 ;  /* 0x000000ffff027224 */ /* 0x000fe400078e0000 */
[----:B------:R-:W-:-:S04]  /*17d0*/  IMAD.MOV.U32 R3, RZ, RZ, 0x0 ;  /* 0x00000000ff037424 */ /* 0x000fc800078e00ff */
[----:B------:R-:W-:Y:S05]  /*17e0*/  RET.REL.NODEC R2 `(_Z8equalizePhi) ;  /* 0xffffffe802047950 */ /* 0x000fea0003c3ffff */
        .weak           $__internal_1_$__cuda_sm20_div_rn_f64_full
        .type           $__internal_1_$__cuda_sm20_div_rn_f64_full,@function
        .size           $__internal_1_$__cuda_sm20_div_rn_f64_full,(.L_x_75 - $__internal_1_$__cuda_sm20_div_rn_f64_full)
$__internal_1_$__cuda_sm20_div_rn_f64_full:
[C---:B------:R-:W-:Y:S01]  /*17f0*/  FSETP.GEU.AND P0, PT, |R3|.reuse, 1.469367938527859385e-39, PT ;  /* 0x001000000300780b */ /* 0x040fe20003f0e200 */
[----:B------:R-:W-:Y:S01]  /*1800*/  IMAD.U32 R2, RZ, RZ, UR4 ;  /* 0x00000004ff027e24 */ /* 0x000fe2000f8e00ff */
[----:B------:R-:W-:Y:S01]  /*1810*/  LOP3.LUT R7, R3, 0x800fffff, RZ, 0xc0, !PT ;  /* 0x800fffff03077812 */ /* 0x000fe200078ec0ff */
[----:B------:R-:W-:Y:S01]  /*1820*/  IMAD.U32 R6, RZ, RZ, UR4 ;  /* 0x00000004ff067e24 */ /* 0x000fe2000f8e00ff */
[----:B------:R-:W-:Y:S01]  /*1830*/  FSETP.GEU.AND P2, PT, |R9|, 1.469367938527859385e-39, PT ;  /* 0x001000000900780b */ /* 0x000fe20003f4e200 */
[----:B------:R-:W-:Y:S01]  /*1840*/  IMAD.MOV.U32 R16, RZ, RZ, 0x1 ;  /* 0x00000001ff107424 */ /* 0x000fe200078e00ff */
[----:B------:R-:W-:Y:S01]  /*1850*/  LOP3.LUT R7, R7, 0x3ff00000, RZ, 0xfc, !PT ;  /* 0x3ff0000007077812 */ /* 0x000fe200078efcff */
[----:B------:R-:W-:Y:S01]  /*1860*/  BSSY.RECONVERGENT B1, `(.L_x_22) ;  /* 0x0000052000017945 */ /* 0x000fe20003800200 */
[----:B------:R-:W-:Y:S02]  /*1870*/  LOP3.LUT R12, R9, 0x7ff00000, RZ, 0xc0, !PT ;  /* 0x7ff00000090c7812 */ /* 0x000fe400078ec0ff */
[----:B------:R-:W-:-:S03]  /*1880*/  LOP3.LUT R15, R3, 0x7ff00000, RZ, 0xc0, !PT ;  /* 0x7ff00000030f7812 */ /* 0x000fc600078ec0ff */
[----:B------:R-:W-:Y:S01]  /*1890*/  @!P0 DMUL R6, R2, 8.98846567431157953865e+307 ;  /* 0x7fe0000002068828 */ /* 0x000fe20000000000 */
[----:B------:R-:W-:-:S03]  /*18a0*/  ISETP.GE.U32.AND P1, PT, R12, R15, PT ;  /* 0x0000000f0c00720c */ /* 0x000fc60003f26070 */
[----:B------:R-:W-:Y:S01]  /*18b0*/  @!P2 LOP3.LUT R13, R3, 0x7ff00000, RZ, 0xc0, !PT ;  /* 0x7ff00000030da812 */ /* 0x000fe200078ec0ff */
[----:B------:R-:W-:Y:S01]  /*18c0*/  @!P2 IMAD.MOV.U32 R18, RZ, RZ, RZ ;  /* 0x000000ffff12a224 */ /* 0x000fe200078e00ff */
[----:B------:R-:W0:Y:S02]  /*18d0*/  MUFU.RCP64H R17, R7 ;  /* 0x0000000700117308 */ /* 0x000e240000001800 */
[----:B------:R-:W-:Y:S01]  /*18e0*/  @!P2 ISETP.GE.U32.AND P3, PT, R12, R13, PT ;  /* 0x0000000d0c00a20c */ /* 0x000fe20003f66070 */
[----:B------:R-:W-:-:S05]  /*18f0*/  IMAD.MOV.U32 R13, RZ, RZ, 0x1ca00000 ;  /* 0x1ca00000ff0d7424 */ /* 0x000fca00078e00ff */
[----:B------:R-:W-:-:S04]  /*1900*/  @!P2 SEL R19, R13, 0x63400000, !P3 ;  /* 0x634000000d13a807 */ /* 0x000fc80005800000 */
[----:B------:R-:W-:-:S04]  /*1910*/  @!P2 LOP3.LUT R19, R19, 0x80000000, R9, 0xf8, !PT ;  /* 0x800000001313a812 */ /* 0x000fc800078ef809 */
[----:B------:R-:W-:Y:S01]  /*1920*/  @!P2 LOP3.LUT R19, R19, 0x100000, RZ, 0xfc, !PT ;  /* 0x001000001313a812 */ /* 0x000fe200078efcff */
[----:B0-----:R-:W-:-:S08]  /*1930*/  DFMA R10, R16, -R6, 1 ;  /* 0x3ff00000100a742b */ /* 0x001fd00000000806 */
[----:B------:R-:W-:-:S08]  /*1940*/  DFMA R10, R10, R10, R10 ;  /* 0x0000000a0a0a722b */ /* 0x000fd0000000000a */
[----:B------:R-:W-:Y:S01]  /*1950*/  DFMA R16, R16, R10, R16 ;  /* 0x0000000a1010722b */ /* 0x000fe20000000010 */
[----:B------:R-:W-:Y:S02]  /*1960*/  SEL R11, R13, 0x63400000, !P1 ;  /* 0x634000000d0b7807 */ /* 0x000fe40004800000 */
[----:B------:R-:W-:Y:S02]  /*1970*/  MOV R10, R8 ;  /* 0x00000008000a7202 */ /* 0x000fe40000000f00 */
[----:B------:R-:W-:-:S03]  /*1980*/  LOP3.LUT R11, R11, 0x800fffff, R9, 0xf8, !PT ;  /* 0x800fffff0b0b7812 */ /* 0x000fc600078ef809 */
[----:B------:R-:W-:-:S03]  /*1990*/  DFMA R20, R16, -R6, 1 ;  /* 0x3ff000001014742b */ /* 0x000fc60000000806 */
[----:B------:R-:W-:-:S05]  /*19a0*/  @!P2 DFMA R10, R10, 2, -R18 ;  /* 0x400000000a0aa82b */ /* 0x000fca0000000812 */
[----:B------:R-:W-:Y:S01]  /*19b0*/  DFMA R16, R16, R20, R16 ;  /* 0x000000141010722b */ /* 0x000fe20000000010 */
[----:B------:R-:W-:Y:S02]  /*19c0*/  IMAD.MOV.U32 R21, RZ, RZ, R12 ;  /* 0x000000ffff157224 */ /* 0x000fe400078e000c */
[----:B------:R-:W-:Y:S01]  /*19d0*/  IMAD.MOV.U32 R20, RZ, RZ, R15 ;  /* 0x000000ffff147224 */ /* 0x000fe200078e000f */
[----:B------:R-:W-:Y:S02]  /*19e0*/  @!P0 LOP3.LUT R20, R7, 0x7ff00000, RZ, 0xc0, !PT ;  /* 0x7ff0000007148812 */ /* 0x000fe400078ec0ff */
[----:B------:R-:W-:Y:S02]  /*19f0*/  @!P2 LOP3.LUT R21, R11, 0x7ff00000, RZ, 0xc0, !PT ;  /* 0x7ff000000b15a812 */ /* 0x000fe400078ec0ff */
[----:B------:R-:W-:Y:S01]  /*1a00*/  DMUL R18, R16, R10 ;  /* 0x0000000a10127228 */ /* 0x000fe20000000000 */
[----:B------:R-:W-:Y:S02]  /*1a10*/  VIADD R23, R20, 0xffffffff ;  /* 0xffffffff14177836 */ /* 0x000fe40000000000 */
[----:B------:R-:W-:-:S05]  /*1a20*/  VIADD R22, R21, 0xffffffff ;  /* 0xffffffff15167836 */ /* 0x000fca0000000000 */
[----:B------:R-:W-:Y:S01]  /*1a30*/  DFMA R14, R18, -R6, R10 ;  /* 0x80000006120e722b */ /* 0x000fe2000000000a */
[----:B------:R-:W-:-:S04]  /*1a40*/  ISETP.GT.U32.AND P0, PT, R22, 0x7feffffe, PT ;  /* 0x7feffffe1600780c */ /* 0x000fc80003f04070 */
[----:B------:R-:W-:-:S03]  /*1a50*/  ISETP.GT.U32.OR P0, PT, R23, 0x7feffffe, P0 ;  /* 0x7feffffe1700780c */ /* 0x000fc60000704470 */
[----:B------:R-:W-:-:S10]  /*1a60*/  DFMA R14, R16, R14, R18 ;  /* 0x0000000e100e722b */ /* 0x000fd40000000012 */
[----:B------:R-:W-:Y:S05]  /*1a70*/  @P0 BRA `(.L_x_23) ;  /* 0x00000000006c0947 */ /* 0x000fea0003800000 */
[----:B------:R-:W-:-:S04]  /*1a80*/  LOP3.LUT R9, R3, 0x7ff00000, RZ, 0xc0, !PT ;  /* 0x7ff0000003097812 */ /* 0x000fc800078ec0ff */
[CC--:B------:R-:W-:Y:S02]  /*1a90*/  VIADDMNMX R8, R12.reuse, -R9.reuse, 0xb9600000, !PT ;  /* 0xb96000000c087446 */ /* 0x0c0fe40007800909 */
[----:B------:R-:W-:Y:S02]  /*1aa0*/  ISETP.GE.U32.AND P0, PT, R12, R9, PT ;  /* 0x000000090c00720c */ /* 0x000fe40003f06070 */
[----:B------:R-:W-:Y:S02]  /*1ab0*/  VIMNMX R8, PT, PT, R8, 0x46a00000, PT ;  /* 0x46a0000008087848 */ /* 0x000fe40003fe0100 */
[----:B------:R-:W-:-:S05]  /*1ac0*/  SEL R13, R13, 0x63400000, !P0 ;  /* 0x634000000d0d7807 */ /* 0x000fca0004000000 */
[----:B------:R-:W-:Y:S02]  /*1ad0*/  IMAD.IADD R16, R8, 0x1, -R13 ;  /* 0x0000000108107824 */ /* 0x000fe400078e0a0d */
[----:B------:R-:W-:Y:S02]  /*1ae0*/  IMAD.MOV.U32 R8, RZ, RZ, RZ ;  /* 0x000000ffff087224 */ /* 0x000fe400078e00ff */
[----:B------:R-:W-:-:S06]  /*1af0*/  VIADD R9, R16, 0x7fe00000 ;  /* 0x7fe0000010097836 */ /* 0x000fcc0000000000 */
[----:B------:R-:W-:-:S10]  /*1b00*/  DMUL R12, R14, R8 ;  /* 0x000000080e0c7228 */ /* 0x000fd40000000000 */
[----:B------:R-:W-:-:S13]  /*1b10*/  FSETP.GTU.AND P0, PT, |R13|, 1.469367938527859385e-39, PT ;  /* 0x001000000d00780b */ /* 0x000fda0003f0c200 */
[----:B------:R-:W-:Y:S05]  /*1b20*/  @P0 BRA `(.L_x_24) ;  /* 0x0000000000940947 */ /* 0x000fea0003800000 */
[----:B------:R-:W-:Y:S01]  /*1b30*/  DFMA R6, R14, -R6, R10 ;  /* 0x800000060e06722b */ /* 0x000fe2000000000a */
[----:B------:R-:W-:-:S09]  /*1b40*/  IMAD.MOV.U32 R8, RZ, RZ, RZ ;  /* 0x000000ffff087224 */ /* 0x000fd200078e00ff */
[C---:B------:R-:W-:Y:S02]  /*1b50*/  FSETP.NEU.AND P0, PT, R7.reuse, RZ, PT ;  /* 0x000000ff0700720b */ /* 0x040fe40003f0d000 */
[----:B------:R-:W-:-:S04]  /*1b60*/  LOP3.LUT R11, R7, 0x80000000, R3, 0x48, !PT ;  /* 0x80000000070b7812 */ /* 0x000fc800078e4803 */
[----:B------:R-:W-:-:S07]  /*1b70*/  LOP3.LUT R9, R11, R9, RZ, 0xfc, !PT ;  /* 0x000000090b097212 */ /* 0x000fce00078efcff */
[----:B------:R-:W-:Y:S05]  /*1b80*/  @!P0 BRA `(.L_x_24) ;  /* 0x00000000007c8947 */ /* 0x000fea0003800000 */
[----:B------:R-:W-:Y:S01]  /*1b90*/  IMAD.MOV R3, RZ, RZ, -R16 ;  /* 0x000000ffff037224 */ /* 0x000fe200078e0a10 */
[----:B------:R-:W-:Y:S01]  /*1ba0*/  MOV R2, RZ ;  /* 0x000000ff00027202 */ /* 0x000fe20000000f00 */
[----:B------:R-:W-:-:S05]  /*1bb0*/  DMUL.RP R8, R14, R8 ;  /* 0x000000080e087228 */ /* 0x000fca0000008000 */
[----:B------:R-:W-:-:S05]  /*1bc0*/  DFMA R2, R12, -R2, R14 ;  /* 0x800000020c02722b */ /* 0x000fca000000000e */
[----:B------:R-:W-:Y:S02]  /*1bd0*/  LOP3.LUT R11, R9, R11, RZ, 0x3c, !PT ;  /* 0x0000000b090b7212 */ /* 0x000fe400078e3cff */
[----:B------:R-:W-:-:S04]  /*1be0*/  IADD3 R2, PT, PT, -R16, -0x43300000, RZ ;  /* 0xbcd0000010027810 */ /* 0x000fc80007ffe1ff */
[----:B------:R-:W-:-:S04]  /*1bf0*/  FSETP.NEU.AND P0, PT, |R3|, R2, PT ;  /* 0x000000020300720b */ /* 0x000fc80003f0d200 */
[----:B------:R-:W-:Y:S02]  /*1c00*/  FSEL R12, R8, R12, !P0 ;  /* 0x0000000c080c7208 */ /* 0x000fe40004000000 */
[----:B------:R-:W-:Y:S01]  /*1c10*/  FSEL R13, R11, R13, !P0 ;  /* 0x0000000d0b0d7208 */ /* 0x000fe20004000000 */
[----:B------:R-:W-:Y:S06]  /*1c20*/  BRA `(.L_x_24) ;  /* 0x0000000000547947 */ /* 0x000fec0003800000 */
.L_x_23:
[----:B------:R-:W-:-:S14]  /*1c30*/  DSETP.NAN.AND P0, PT, R8, R8, PT ;  /* 0x000000080800722a */ /* 0x000fdc0003f08000 */
[----:B------:R-:W-:Y:S05]  /*1c40*/  @P0 BRA `(.L_x_25) ;  /* 0x0000000000440947 */ /* 0x000fea0003800000 */
[----:B------:R-:W-:-:S14]  /*1c50*/  DSETP.NAN.AND P0, PT, R2, R2, PT ;  /* 0x000000020200722a */ /* 0x000fdc0003f08000 */
[----:B------:R-:W-:Y:S05]  /*1c60*/  @P0 BRA `(.L_x_26) ;  /* 0x0000000000300947 */ /* 0x000fea0003800000 */
[----:B------:R-:W-:Y:S01]  /*1c70*/  ISETP.NE.AND P0, PT, R21, R20, PT ;  /* 0x000000141500720c */ /* 0x000fe20003f05270 */
[----:B------:R-:W-:Y:S02]  /*1c80*/  IMAD.MOV.U32 R12, RZ, RZ, 0x0 ;  /* 0x00000000ff0c7424 */ /* 0x000fe400078e00ff */
[----:B------:R-:W-:-:S10]  /*1c90*/  IMAD.MOV.U32 R13, RZ, RZ, -0x80000 ;  /* 0xfff80000ff0d7424 */ /* 0x000fd400078e00ff */
[----:B------:R-:W-:Y:S05]  /*1ca0*/  @!P0 BRA `(.L_x_24) ;  /* 0x0000000000348947 */ /* 0x000fea0003800000 */
[----:B------:R-:W-:Y:S02]  /*1cb0*/  ISETP.NE.AND P0, PT, R21, 0x7ff00000, PT ;  /* 0x7ff000001500780c */ /* 0x000fe40003f05270 */
[----:B------:R-:W-:Y:S02]  /*1cc0*/  LOP3.LUT R13, R9, 0x80000000, R3, 0x48, !PT ;  /* 0x80000000090d7812 */ /* 0x000fe400078e4803 */
[----:B------:R-:W-:-:S13]  /*1cd0*/  ISETP.EQ.OR P0, PT, R20, RZ, !P0 ;  /* 0x000000ff1400720c */ /* 0x000fda0004702670 */
[----:B------:R-:W-:Y:S01]  /*1ce0*/  @P0 LOP3.LUT R2, R13, 0x7ff00000, RZ, 0xfc, !PT ;  /* 0x7ff000000d020812 */ /* 0x000fe200078efcff */
[----:B------:R-:W-:Y:S02]  /*1cf0*/  @!P0 IMAD.MOV.U32 R12, RZ, RZ, RZ ;  /* 0x000000ffff0c8224 */ /* 0x000fe400078e00ff */
[----:B------:R-:W-:Y:S02]  /*1d00*/  @P0 IMAD.MOV.U32 R12, RZ, RZ, RZ ;  /* 0x000000ffff0c0224 */ /* 0x000fe400078e00ff */
[----:B------:R-:W-:Y:S01]  /*1d10*/  @P0 IMAD.MOV.U32 R13, RZ, RZ, R2 ;  /* 0x000000ffff0d0224 */ /* 0x000fe200078e0002 */
[----:B------:R-:W-:Y:S06]  /*1d20*/  BRA `(.L_x_24) ;  /* 0x0000000000147947 */ /* 0x000fec0003800000 */
.L_x_26:
[----:B------:R-:W-:Y:S01]  /*1d30*/  LOP3.LUT R13, R3, 0x80000, RZ, 0xfc, !PT ;  /* 0x00080000030d7812 */ /* 0x000fe200078efcff */
[----:B------:R-:W-:Y:S01]  /*1d40*/  IMAD.MOV.U32 R12, RZ, RZ, R2 ;  /* 0x000000ffff0c7224 */ /* 0x000fe200078e0002 */
[----:B------:R-:W-:Y:S06]  /*1d50*/  BRA `(.L_x_24) ;  /* 0x0000000000087947 */ /* 0x000fec0003800000 */
.L_x_25:
[----:B------:R-:W-:Y:S01]  /*1d60*/  LOP3.LUT R13, R9, 0x80000, RZ, 0xfc, !PT ;  /* 0x00080000090d7812 */ /* 0x000fe200078efcff */
[----:B------:R-:W-:-:S07]  /*1d70*/  IMAD.MOV.U32 R12, RZ, RZ, R8 ;  /* 0x000000ffff0c7224 */ /* 0x000fce00078e0008 */
.L_x_24:
[----:B------:R-:W-:Y:S05]  /*1d80*/  BSYNC.RECONVERGENT B1 ;  /* 0x0000000000017941 */ /* 0x000fea0003800200 */
.L_x_22:
[----:B------:R-:W-:Y:S02]  /*1d90*/  IMAD.MOV.U32 R2, RZ, RZ, R0 ;  /* 0x000000ffff027224 */ /* 0x000fe400078e0000 */
[----:B------:R-:W-:-:S04]  /*1da0*/  IMAD.MOV.U32 R3, RZ, RZ, 0x0 ;  /* 0x00000000ff037424 */ /* 0x000fc800078e00ff */
[----:B------:R-:W-:Y:S05]  /*1db0*/  RET.REL.NODEC R2 `(_Z8equalizePhi) ;  /* 0xffffffe002907950 */ /* 0x000fea0003c3ffff */
.L_x_27:
[----:B------:R-:W-:-:S00]  /*1dc0*/  BRA `(.L_x_27) ;  /* 0xfffffffc00fc7947 */ /* 0x000fc0000383ffff */
[----:B------:R-:W-:-:S00]  /*1dd0*/  NOP ;  /* 0x0000000000007918 */ /* 0x000fc00000000000 */
        /* <DEDUP_REMOVED lines=10> */
.L_x_75:


//--------------------- .text._Z10get_colorsPhii  --------------------------
	.section	.text._Z10get_colorsPhii,"ax",@progbits
	.align	128
        .global         _Z10get_colorsPhii
        .type           _Z10get_colorsPhii,@function
        .size           _Z10get_colorsPhii,(.L_x_77 - _Z10get_colorsPhii)
        .other          _Z10get_colorsPhii,@"STO_CUDA_ENTRY STV_DEFAULT"
_Z10get_colorsPhii:
.text._Z10get_colorsPhii:
[----:B------:R-:W-:Y:S01]  /*0000*/  LDC R1, c[0x0][0x37c] ;  /* 0x0000df00ff017b82 */ /* 0x000fe20000000800 */
[----:B------:R-:W0:Y:S07]  /*0010*/  S2R R7, SR_TID.X ;  /* 0x0000000000077919 */ /* 0x000e2e0000002100 */
[----:B------:R-:W0:Y:S01]  /*0020*/  S2UR UR4, SR_CTAID.X ;  /* 0x00000000000479c3 */ /* 0x000e220000002500 */
[----:B------:R-:W1:Y:S07]  /*0030*/  LDCU UR7, c[0x0][0x388] ;  /* 0x00007100ff0777ac */ /* 0x000e6e0008000800 */
[----:B------:R-:W0:Y:S02]  /*0040*/  LDC R0, c[0x0][0x360] ;  /* 0x0000d800ff007b82 */ /* 0x000e240000000800 */
[----:B0-----:R-:W-:-:S05]  /*0050*/  IMAD R7, R0, UR4, R7 ;  /* 0x0000000400077c24 */ /* 0x001fca000f8e0207 */
[----:B-1----:R-:W-:-:S13]  /*0060*/  ISETP.GE.AND P0, PT, R7, UR7, PT ;  /* 0x0000000707007c0c */ /* 0x002fda000bf06270 */
[----:B------:R-:W-:Y:S05]  /*0070*/  @P0 EXIT ;  /* 0x000000000000094d */ /* 0x000fea0003800000 */
[----:B------:R-:W0:Y:S01]  /*0080*/  S2R R3, SR_TID.Y ;  /* 0x0000000000037919 */ /* 0x000e220000002200 */
[----:B------:R-:W0:Y:S01]  /*0090*/  S2UR UR4, SR_CTAID.Y ;  /* 0x00000000000479c3 */ /* 0x000e220000002600 */
[----:B------:R-:W1:Y:S01]  /*00a0*/  LDCU UR5, c[0x0][0x38c] ;  /* 0x00007180ff0577ac */ /* 0x000e620008000800 */
[----:B------:R-:W2:Y:S01]  /*00b0*/  I2F.F64 R16, UR7 ;  /* 0x0000000700107d12 */ /* 0x000ea20008201c00 */
[----:B------:R-:W-:Y:S01]  /*00c0*/  UIADD3 UR6, UPT, UPT, UR7, -0x1, URZ ;  /* 0xffffffff07067890 */ /* 0x000fe2000fffe0ff */
[----:B------:R-:W3:Y:S04]  /*00d0*/  LDCU.64 UR10, c[0x0][0x358] ;  /* 0x00006b00ff0a77ac */ /* 0x000ee80008000a00 */
[----:B------:R-:W0:Y:S01]  /*00e0*/  LDC R4, c[0x0][0x364] ;  /* 0x0000d900ff047b82 */ /* 0x000e220000000800 */
[----:B------:R-:W4:Y:S01]  /*00f0*/  LDCU UR8, c[0x0][0x374] ;  /* 0x00006e80ff0877ac */ /* 0x000f220008000800 */
[----:B------:R-:W5:Y:S01]  /*0100*/  LDCU UR9, c[0x0][0x370] ;  /* 0x00006e00ff0977ac */ /* 0x000f620008000800 */
[----:B-1----:R-:W-:-:S02]  /*0110*/  UIMAD UR7, UR5, 0x64, URZ ;  /* 0x00000064050778a4 */ /* 0x002fc4000f8e02ff */
[----:B------:R-:W-:Y:S01]  /*0120*/  UIMAD UR5, UR5, 0xa, URZ ;  /* 0x0000000a050578a4 */ /* 0x000fe2000f8e02ff */
[C---:B0-----:R-:W-:Y:S02]  /*0130*/  IMAD R6, R4.reuse, UR4, R3 ;  /* 0x0000000404067c24 */ /* 0x041fe4000f8e0203 */
[----:B----4-:R-:W-:Y:S02]  /*0140*/  IMAD R4, R4, UR8, RZ ;  /* 0x0000000804047c24 */ /* 0x010fe4000f8e02ff */
[----:B--23-5:R-:W-:-:S07]  /*0150*/  IMAD R0, R0, UR9, RZ ;  /* 0x0000000900007c24 */ /* 0x02cfce000f8e02ff */
.L_x_62:
[----:B------:R-:W0:Y:S01]  /*0160*/  LDCU UR4, c[0x0][0x388] ;  /* 0x00007100ff0477ac */ /* 0x000e220008000800 */
[----:B------:R-:W-:Y:S01]  /*0170*/  BSSY.RECONVERGENT B0, `(.L_x_28) ;  /* 0x000018e000007945 */ /* 0x000fe20003800200 */
[----:B0-----:R-:W-:-:S13]  /*0180*/  ISETP.GE.AND P0, PT, R6, UR4, PT ;  /* 0x0000000406007c0c */ /* 0x001fda000bf06270 */
[----:B------:R-:W-:Y:S05]  /*0190*/  @P0 BRA `(.L_x_29) ;  /* 0x00000018002c0947 */ /* 0x000fea0003800000 */
[----:B------:R-:W0:Y:S01]  /*01a0*/  MUFU.RCP64H R9, R17 ;  /* 0x0000001100097308 */ /* 0x000e220000001800 */
[----:B------:R-:W-:Y:S01]  /*01b0*/  IMAD.MOV.U32 R8, RZ, RZ, 0x1 ;  /* 0x00000001ff087424 */ /* 0x000fe200078e00ff */
[----:B------:R-:W-:Y:S05]  /*01c0*/  BSSY.RECONVERGENT B1, `(.L_x_30) ;  /* 0x0000015000017945 */ /* 0x000fea0003800200 */
[----:B0-----:R-:W-:-:S08]  /*01d0*/  DFMA R2, -R16, R8, 1 ;  /* 0x3ff000001002742b */ /* 0x001fd00000000108 */
[----:B------:R-:W-:Y:S02]  /*01e0*/  DFMA R10, R2, R2, R2 ;  /* 0x00000002020a722b */ /* 0x000fe40000000002 */
[----:B------:R-:W0:Y:S06]  /*01f0*/  I2F.F64 R2, R7 ;  /* 0x0000000700027312 */ /* 0x000e2c0000201c00 */
[----:B------:R-:W-:-:S08]  /*0200*/  DFMA R10, R8, R10, R8 ;  /* 0x0000000a080a722b */ /* 0x000fd00000000008 */
[----:B------:R-:W-:Y:S02]  /*0210*/  DFMA R8, -R16, R10, 1 ;  /* 0x3ff000001008742b */ /* 0x000fe4000000010a */
[----:B0-----:R-:W-:-:S06]  /*0220*/  DMUL R12, R2, 4 ;  /* 0x40100000020c7828 */ /* 0x001fcc0000000000 */
[----:B------:R-:W-:-:S04]  /*0230*/  DFMA R8, R10, R8, R10 ;  /* 0x000000080a08722b */ /* 0x000fc8000000000a */
[----:B------:R-:W-:-:S04]  /*0240*/  FSETP.GEU.AND P1, PT, |R13|, 6.5827683646048100446e-37, PT ;  /* 0x036000000d00780b */ /* 0x000fc80003f2e200 */
[----:B------:R-:W-:-:S08]  /*0250*/  DMUL R14, R12, R8 ;  /* 0x000000080c0e7228 */ /* 0x000fd00000000000 */
[----:B------:R-:W-:-:S08]  /*0260*/  DFMA R2, -R16, R14, R12 ;  /* 0x0000000e1002722b */ /* 0x000fd0000000010c */
[----:B------:R-:W-:-:S10]  /*0270*/  DFMA R14, R8, R2, R14 ;  /* 0x00000002080e722b */ /* 0x000fd4000000000e */
[----:B------:R-:W-:-:S05]  /*0280*/  FFMA R2, RZ, R17, R15 ;  /* 0x00000011ff027223 */ /* 0x000fca000000000f */
[----:B------:R-:W-:-:S13]  /*0290*/  FSETP.GT.AND P0, PT, |R2|, 1.469367938527859385e-39, PT ;  /* 0x001000000200780b */ /* 0x000fda0003f04200 */
[----:B------:R-:W-:Y:S05]  /*02a0*/  @P0 BRA P1, `(.L_x_31) ;  /* 0x0000000000180947 */ /* 0x000fea0000800000 */
[----:B------:R-:W-:Y:S01]  /*02b0*/  IMAD.MOV.U32 R10, RZ, RZ, R16 ;  /* 0x000000ffff0a7224 */ /* 0x000fe200078e0010 */
[----:B------:R-:W-:Y:S01]  /*02c0*/  MOV R18, 0x2f0 ;  /* 0x000002f000127802 */ /* 0x000fe20000000f00 */
[----:B------:R-:W-:-:S07]  /*02d0*/  IMAD.MOV.U32 R11, RZ, RZ, R17 ;  /* 0x000000ffff0b7224 */ /* 0x000fce00078e0011 */
[----:B------:R-:W-:Y:S05]  /*02e0*/  CALL.REL.NOINC `($__internal_2_$__cuda_sm20_div_rn_f64_full) ;  /* 0x0000001400f07944 */ /* 0x000fea0003c00000 */
[----:B------:R-:W-:Y:S02]  /*02f0*/  IMAD.MOV.U32 R14, RZ, RZ, R12 ;  /* 0x000000ffff0e7224 */ /* 0x000fe400078e000c */
[----:B------:R-:W-:-:S07]  /*0300*/  IMAD.MOV.U32 R15, RZ, RZ, R13 ;  /* 0x000000ffff0f7224 */ /* 0x000fce00078e000d */
.L_x_31:
[----:B------:R-:W-:Y:S05]  /*0310*/  BSYNC.RECONVERGENT B1 ;  /* 0x0000000000017941 */ /* 0x000fea0003800200 */
.L_x_30:
[----:B------:R-:W-:Y:S01]  /*0320*/  DADD R14, R14, -2 ;  /* 0xc00000000e0e7429 */ /* 0x000fe20000000000 */
[----:B------:R-:W-:-:S10]  /*0330*/  IMAD.MOV.U32 R5, RZ, RZ, R6 ;  /* 0x000000ffff057224 */ /* 0x000fd400078e0006 */
.L_x_61:
[----:B------:R-:W0:Y:S01]  /*0340*/  MUFU.RCP64H R9, R17 ;  /* 0x0000001100097308 */ /* 0x000e220000001800 */
[----:B------:R-:W-:Y:S01]  /*0350*/  IMAD.MOV.U32 R8, RZ, RZ, 0x1 ;  /* 0x00000001ff087424 */ /* 0x000fe200078e00ff */
[----:B------:R-:W1:Y:S01]  /*0360*/  LDC.64 R18, c[0x0][0x388] ;  /* 0x0000e200ff127b82 */ /* 0x000e620000000a00 */
[----:B------:R-:W-:Y:S04]  /*0370*/  BSSY.RECONVERGENT B1, `(.L_x_32) ;  /* 0x0000018000017945 */ /* 0x000fe80003800200 */
[----:B0-----:R-:W-:-:S08]  /*0380*/  DFMA R2, -R16, R8, 1 ;  /* 0x3ff000001002742b */ /* 0x001fd00000000108 */
[----:B------:R-:W-:Y:S01]  /*0390*/  DFMA R10, R2, R2, R2 ;  /* 0x00000002020a722b */ /* 0x000fe20000000002 */
[----:B-1----:R-:W-:Y:S01]  /*03a0*/  ISETP.GE.AND P2, PT, R19, 0x1, PT ;  /* 0x000000011300780c */ /* 0x002fe20003f46270 */
[----:B------:R0:W1:Y:S06]  /*03b0*/  I2F.F64 R2, R5 ;  /* 0x0000000500027312 */ /* 0x00006c0000201c00 */
[----:B------:R-:W-:Y:S01]  /*03c0*/  DFMA R10, R8, R10, R8 ;  /* 0x0000000a080a722b */ /* 0x000fe20000000008 */
[----:B0-----:R-:W-:-:S04]  /*03d0*/  IADD3 R5, PT, PT, R4, R5, RZ ;  /* 0x0000000504057210 */ /* 0x001fc80007ffe0ff */
[----:B------:R-:W-:-:S03]  /*03e0*/  ISETP.GE.AND P1, PT, R5, R18, PT ;  /* 0x000000120500720c */ /* 0x000fc60003f26270 */
[----:B------:R-:W-:Y:S02]  /*03f0*/  DFMA R12, -R16, R10, 1 ;  /* 0x3ff00000100c742b */ /* 0x000fe4000000010a */
[----:B-1----:R-:W-:-:S06]  /*0400*/  DMUL R8, R2, 4 ;  /* 0x4010000002087828 */ /* 0x002fcc0000000000 */
        /* <DEDUP_REMOVED lines=10> */
[----:B------:R-:W-:Y:S02]  /*04b0*/  IMAD.MOV.U32 R13, RZ, RZ, R9 ;  /* 0x000000ffff0d7224 */ /* 0x000fe400078e0009 */
[----:B------:R-:W-:Y:S02]  /*04c0*/  IMAD.MOV.U32 R10, RZ, RZ, R16 ;  /* 0x000000ffff0a7224 */ /* 0x000fe400078e0010 */
[----:B------:R-:W-:-:S07]  /*04d0*/  IMAD.MOV.U32 R11, RZ, RZ, R17 ;  /* 0x000000ffff0b7224 */ /* 0x000fce00078e0011 */
[----:B------:R-:W-:Y:S05]  /*04e0*/  CALL.REL.NOINC `($__internal_2_$__cuda_sm20_div_rn_f64_full) ;  /* 0x0000001400707944 */ /* 0x000fea0003c00000 */
.L_x_33:
[----:B------:R-:W-:Y:S05]  /*04f0*/  BSYNC.RECONVERGENT B1 ;  /* 0x0000000000017941 */ /* 0x000fea0003800200 */
.L_x_32:
[----:B------:R-:W-:Y:S05]  /*0500*/  @!P2 BRA `(.L_x_34) ;  /* 0x00000014004ca947 */ /* 0x000fea0003800000 */
[----:B------:R-:W0:Y:S01]  /*0510*/  LDCU UR4, c[0x0][0x38c] ;  /* 0x00007180ff0477ac */ /* 0x000e220008000800 */
[----:B------:R-:W-:Y:S01]  /*0520*/  DADD R12, R12, -2 ;  /* 0xc00000000c0c7429 */ /* 0x000fe20000000000 */
[----:B------:R-:W-:Y:S01]  /*0530*/  BSSY.RECONVERGENT B1, `(.L_x_35) ;  /* 0x0000070000017945 */ /* 0x000fe20003800200 */
[----:B------:R-:W-:Y:S02]  /*0540*/  IMAD.MOV.U32 R24, RZ, RZ, R14 ;  /* 0x000000ffff187224 */ /* 0x000fe400078e000e */
[----:B------:R-:W-:-:S06]  /*0550*/  IMAD.MOV.U32 R25, RZ, RZ, R15 ;  /* 0x000000ffff197224 */ /* 0x000fcc00078e000f */
[----:B------:R-:W-:Y:S01]  /*0560*/  MOV R22, R12 ;  /* 0x0000000c00167202 */ /* 0x000fe20000000f00 */
[----:B------:R-:W-:Y:S01]  /*0570*/  IMAD.MOV.U32 R23, RZ, RZ, R13 ;  /* 0x000000ffff177224 */ /* 0x000fe200078e000d */
[----:B0-----:R-:W-:-:S06]  /*0580*/  UIMAD UR4, UR4, -0x64, URZ ;  /* 0xffffff9c040478a4 */ /* 0x001fcc000f8e02ff */
[----:B------:R-:W-:-:S07]  /*0590*/  IMAD.U32 R9, RZ, RZ, UR4 ;  /* 0x00000004ff097e24 */ /* 0x000fce000f8e00ff */
.L_x_40:
[C---:B------:R-:W-:Y:S01]  /*05a0*/  DMUL R2, R22.reuse, R22 ;  /* 0x0000001616027228 */ /* 0x040fe20000000000 */
[----:B------:R-:W-:Y:S01]  /*05b0*/  IMAD.MOV.U32 R10, RZ, RZ, 0x0 ;  /* 0x00000000ff0a7424 */ /* 0x000fe200078e00ff */
[-C--:B------:R-:W-:Y:S01]  /*05c0*/  DMUL R22, R22, R24.reuse ;  /* 0x0000001816167228 */ /* 0x080fe20000000000 */
[----:B------:R-:W-:Y:S01]  /*05d0*/  IMAD.MOV.U32 R11, RZ, RZ, 0x3fd80000 ;  /* 0x3fd80000ff0b7424 */ /* 0x000fe200078e00ff */
[----:B------:R-:W-:Y:S04]  /*05e0*/  BSSY.RECONVERGENT B2, `(.L_x_36) ;  /* 0x000001a000027945 */ /* 0x000fe80003800200 */
[----:B------:R-:W-:Y:S02]  /*05f0*/  DFMA R2, R24, R24, -R2 ;  /* 0x000000181802722b */ /* 0x000fe40000000802 */
[----:B------:R-:W-:-:S06]  /*0600*/  DFMA R22, R22, 2, R12 ;  /* 0x400000001616782b */ /* 0x000fcc000000000c */
[----:B------:R-:W-:Y:S02]  /*0610*/  DADD R24, R14, R2 ;  /* 0x000000000e187229 */ /* 0x000fe40000000002 */
[----:B------:R-:W-:-:S08]  /*0620*/  DMUL R26, R22, R22 ;  /* 0x00000016161a7228 */ /* 0x000fd00000000000 */
[----:B------:R-:W-:-:S06]  /*0630*/  DFMA R26, R24, R24, R26 ;  /* 0x00000018181a722b */ /* 0x000fcc000000001a */
[----:B------:R-:W0:Y:S04]  /*0640*/  MUFU.RSQ64H R19, R27 ;  /* 0x0000001b00137308 */ /* 0x000e280000001c00 */
[----:B------:R-:W-:-:S05]  /*0650*/  VIADD R18, R27, 0xfcb00000 ;  /* 0xfcb000001b127836 */ /* 0x000fca0000000000 */
[----:B------:R-:W-:Y:S01]  /*0660*/  ISETP.GE.U32.AND P0, PT, R18, 0x7ca00000, PT ;  /* 0x7ca000001200780c */ /* 0x000fe20003f06070 */
[----:B0-----:R-:W-:-:S08]  /*0670*/  DMUL R2, R18, R18 ;  /* 0x0000001212027228 */ /* 0x001fd00000000000 */
[----:B------:R-:W-:-:S08]  /*0680*/  DFMA R2, R26, -R2, 1 ;  /* 0x3ff000001a02742b */ /* 0x000fd00000000802 */
[----:B------:R-:W-:Y:S02]  /*0690*/  DFMA R10, R2, R10, 0.5 ;  /* 0x3fe00000020a742b */ /* 0x000fe4000000000a */
[----:B------:R-:W-:-:S08]  /*06a0*/  DMUL R2, R18, R2 ;  /* 0x0000000212027228 */ /* 0x000fd00000000000 */
[----:B------:R-:W-:-:S08]  /*06b0*/  DFMA R30, R10, R2, R18 ;  /* 0x000000020a1e722b */ /* 0x000fd00000000012 */
[----:B------:R-:W-:Y:S02]  /*06c0*/  DMUL R2, R26, R30 ;  /* 0x0000001e1a027228 */ /* 0x000fe40000000000 */
[----:B------:R-:W-:Y:S01]  /*06d0*/  VIADD R11, R31, 0xfff00000 ;  /* 0xfff000001f0b7836 */ /* 0x000fe20000000000 */
[----:B------:R-:W-:-:S05]  /*06e0*/  MOV R10, R30 ;  /* 0x0000001e000a7202 */ /* 0x000fca0000000f00 */
[----:B------:R-:W-:-:S08]  /*06f0*/  DFMA R20, R2, -R2, R26 ;  /* 0x800000020214722b */ /* 0x000fd0000000001a */
[----:B------:R-:W-:Y:S01]  /*0700*/  DFMA R28, R20, R10, R2 ;  /* 0x0000000a141c722b */ /* 0x000fe20000000002 */
[----:B------:R-:W-:Y:S10]  /*0710*/  @!P0 BRA `(.L_x_37) ;  /* 0x0000000000188947 */ /* 0x000ff40003800000 */
[----:B------:R-:W-:Y:S01]  /*0720*/  IMAD.MOV.U32 R10, RZ, RZ, R30 ;  /* 0x000000ffff0a7224 */ /* 0x000fe200078e001e */
[----:B------:R-:W-:Y:S01]  /*0730*/  MOV R8, 0x760 ;  /* 0x0000076000087802 */ /* 0x000fe20000000f00 */
[----:B------:R-:W-:-:S07]  /*0740*/  IMAD.MOV.U32 R19, RZ, RZ, R27 ;  /* 0x000000ffff137224 */ /* 0x000fce00078e001b */
[----:B------:R-:W-:Y:S05]  /*0750*/  CALL.REL.NOINC `($__internal_3_$__cuda_sm20_dsqrt_rn_f64_mediumpath_v1) ;  /* 0x0000001800447944 */ /* 0x000fea0003c00000 */
[----:B------:R-:W-:Y:S02]  /*0760*/  IMAD.MOV.U32 R28, RZ, RZ, R2 ;  /* 0x000000ffff1c7224 */ /* 0x000fe400078e0002 */
[----:B------:R-:W-:-:S07]  /*0770*/  IMAD.MOV.U32 R29, RZ, RZ, R3 ;  /* 0x000000ffff1d7224 */ /* 0x000fce00078e0003 */
.L_x_37:
[----:B------:R-:W-:Y:S05]  /*0780*/  BSYNC.RECONVERGENT B2 ;  /* 0x0000000000027941 */ /* 0x000fea0003800200 */
.L_x_36:
[----:B------:R-:W-:-:S14]  /*0790*/  DSETP.GT.AND P0, PT, R28, 2, PT ;  /* 0x400000001c00742a */ /* 0x000fdc0003f04000 */
[----:B------:R-:W-:Y:S05]  /*07a0*/  @P0 BRA `(.L_x_38) ;  /* 0x0000000000100947 */ /* 0x000fea0003800000 */
[----:B------:R-:W-:-:S05]  /*07b0*/  VIADD R9, R9, 0x1 ;  /* 0x0000000109097836 */ /* 0x000fca0000000000 */
[----:B------:R-:W-:-:S13]  /*07c0*/  ISETP.NE.AND P0, PT, R9, RZ, PT ;  /* 0x000000ff0900720c */ /* 0x000fda0003f05270 */
[----:B------:R-:W-:Y:S05]  /*07d0*/  @!P0 BRA `(.L_x_39) ;  /* 0x0000000400148947 */ /* 0x000fea0003800000 */
[----:B------:R-:W-:Y:S05]  /*07e0*/  BRA `(.L_x_40) ;  /* 0xfffffffc006c7947 */ /* 0x000fea000383ffff */
.L_x_38:
[----:B------:R-:W-:Y:S01]  /*07f0*/  IMAD.MOV.U32 R9, RZ, RZ, RZ ;  /* 0x000000ffff097224 */ /* 0x000fe200078e00ff */
[----:B------:R-:W-:Y:S01]  /*0800*/  MOV R24, R14 ;  /* 0x0000000e00187202 */ /* 0x000fe20000000f00 */
[----:B------:R-:W-:Y:S02]  /*0810*/  IMAD.MOV.U32 R25, RZ, RZ, R15 ;  /* 0x000000ffff197224 */ /* 0x000fe400078e000f */
[----:B------:R-:W-:Y:S02]  /*0820*/  IMAD.MOV.U32 R22, RZ, RZ, R12 ;  /* 0x000000ffff167224 */ /* 0x000fe400078e000c */
[----:B------:R-:W-:-:S07]  /*0830*/  IMAD.MOV.U32 R23, RZ, RZ, R13 ;  /* 0x000000ffff177224 */ /* 0x000fce00078e000d */
.L_x_43:
[----:B------:R-:W-:Y:S01]  /*0840*/  DMUL R26, R22, R22 ;  /* 0x00000016161a7228 */ /* 0x000fe20000000000 */
[----:B------:R-:W-:Y:S01]  /*0850*/  IMAD.MOV.U32 R10, RZ, RZ, 0x0 ;  /* 0x00000000ff0a7424 */ /* 0x000fe200078e00ff */
[----:B------:R-:W-:Y:S01]  /*0860*/  BSSY.RECONVERGENT B2, `(.L_x_41) ;  /* 0x0000017000027945 */ /* 0x000fe20003800200 */
[----:B------:R-:W-:-:S05]  /*0870*/  IMAD.MOV.U32 R11, RZ, RZ, 0x3fd80000 ;  /* 0x3fd80000ff0b7424 */ /* 0x000fca00078e00ff */
        /* <DEDUP_REMOVED lines=10> */
[----:B------:R-:W-:Y:S01]  /*0920*/  IADD3 R11, PT, PT, R31, -0x100000, RZ ;  /* 0xfff000001f0b7810 */ /* 0x000fe20007ffe0ff */
[----:B------:R-:W-:-:S05]  /*0930*/  IMAD.MOV.U32 R10, RZ, RZ, R30 ;  /* 0x000000ffff0a7224 */ /* 0x000fca00078e001e */
        /* <DEDUP_REMOVED lines=9> */
.L_x_42:
[----:B------:R-:W-:Y:S05]  /*09d0*/  BSYNC.RECONVERGENT B2 ;  /* 0x0000000000027941 */ /* 0x000fea0003800200 */
.L_x_41:
[----:B------:R-:W-:-:S14]  /*09e0*/  DSETP.GT.AND P0, PT, R28, 2, PT ;  /* 0x400000001c00742a */ /* 0x000fdc0003f04000 */
[----:B------:R-:W-:Y:S05]  /*09f0*/  @P0 BRA `(.L_x_39) ;  /* 0x00000000008c0947 */ /* 0x000fea0003800000 */
[----:B------:R-:W-:Y:S01]  /*0a00*/  DADD R2, R24, 2 ;  /* 0x4000000018027429 */ /* 0x000fe20000000000 */
[----:B------:R-:W0:Y:S01]  /*0a10*/  LDCU UR4, c[0x0][0x388] ;  /* 0x00007100ff0477ac */ /* 0x000e220008000800 */
[----:B------:R-:W-:Y:S01]  /*0a20*/  DADD R10, R22, 2 ;  /* 0x40000000160a7429 */ /* 0x000fe20000000000 */
[----:B------:R-:W1:Y:S05]  /*0a30*/  LDCU.64 UR8, c[0x0][0x380] ;  /* 0x00007000ff0877ac */ /* 0x000e6a0008000a00 */
[C---:B------:R-:W-:Y:S02]  /*0a40*/  DMUL R2, R16.reuse, R2 ;  /* 0x0000000210027228 */ /* 0x040fe40000000000 */
[----:B------:R-:W-:-:S08]  /*0a50*/  DMUL R10, R16, R10 ;  /* 0x0000000a100a7228 */ /* 0x000fd00000000000 */
[----:B------:R-:W2:Y:S08]  /*0a60*/  F2I.F64.TRUNC R2, R2 ;  /* 0x0000000200027311 */ /* 0x000eb0000030d100 */
[----:B------:R-:W3:Y:S01]  /*0a70*/  F2I.F64.TRUNC R10, R10 ;  /* 0x0000000a000a7311 */ /* 0x000ee2000030d100 */
[----:B--2---:R-:W-:-:S04]  /*0a80*/  SHF.R.S32.HI R19, RZ, 0x1f, R2 ;  /* 0x0000001fff137819 */ /* 0x004fc80000011402 */
[----:B------:R-:W-:Y:S02]  /*0a90*/  LEA.HI R19, R19, R2, RZ, 0x2 ;  /* 0x0000000213137211 */ /* 0x000fe400078f10ff */
[----:B---3--:R-:W-:Y:S02]  /*0aa0*/  SHF.R.S32.HI R21, RZ, 0x1f, R10 ;  /* 0x0000001fff157819 */ /* 0x008fe4000001140a */
[----:B------:R-:W-:Y:S02]  /*0ab0*/  SHF.R.S32.HI R19, RZ, 0x2, R19 ;  /* 0x00000002ff137819 */ /* 0x000fe40000011413 */
[----:B------:R-:W-:Y:S02]  /*0ac0*/  LEA.HI R21, R21, R10, RZ, 0x2 ;  /* 0x0000000a15157211 */ /* 0x000fe400078f10ff */
[----:B------:R-:W-:Y:S02]  /*0ad0*/  VIMNMX.RELU R19, PT, PT, R19, UR6, PT ;  /* 0x0000000613137c48 */ /* 0x000fe4000bfe1100 */
[----:B------:R-:W-:-:S02]  /*0ae0*/  SHF.R.S32.HI R21, RZ, 0x2, R21 ;  /* 0x00000002ff157819 */ /* 0x000fc40000011415 */
[----:B------:R-:W-:Y:S02]  /*0af0*/  VIMNMX R19, PT, PT, R19, UR6, PT ;  /* 0x0000000613137c48 */ /* 0x000fe4000bfe0100 */
[----:B------:R-:W-:-:S04]  /*0b00*/  VIMNMX.RELU R21, PT, PT, R21, UR6, PT ;  /* 0x0000000615157c48 */ /* 0x000fc8000bfe1100 */
[----:B------:R-:W-:-:S05]  /*0b10*/  VIMNMX R2, PT, PT, R21, UR6, PT ;  /* 0x0000000615027c48 */ /* 0x000fca000bfe0100 */
[----:B0-----:R-:W-:-:S04]  /*0b20*/  IMAD R2, R19, UR4, R2 ;  /* 0x0000000413027c24 */ /* 0x001fc8000f8e0202 */
[----:B------:R-:W-:-:S05]  /*0b30*/  IMAD R2, R2, 0x3, RZ ;  /* 0x0000000302027824 */ /* 0x000fca00078e02ff */
[----:B-1----:R-:W-:-:S04]  /*0b40*/  IADD3 R10, P0, PT, R2, UR8, RZ ;  /* 0x00000008020a7c10 */ /* 0x002fc8000ff1e0ff */
[----:B------:R-:W-:-:S05]  /*0b50*/  LEA.HI.X.SX32 R11, R2, UR9, 0x1, P0 ;  /* 0x00000009020b7c11 */ /* 0x000fca00080f0eff */
[----:B------:R-:W2:Y:S01]  /*0b60*/  LDG.E.U8 R2, desc[UR10][R10.64] ;  /* 0x0000000a0a027981 */ /* 0x000ea2000c1e1100 */
[----:B------:R-:W-:-:S04]  /*0b70*/  IADD3 R9, PT, PT, R9, 0x1, RZ ;  /* 0x0000000109097810 */ /* 0x000fc80007ffe0ff */
[----:B------:R-:W-:Y:S01]  /*0b80*/  ISETP.NE.AND P0, PT, R9, UR7, PT ;  /* 0x0000000709007c0c */ /* 0x000fe2000bf05270 */
[----:B--2---:R-:W-:-:S05]  /*0b90*/  VIADD R2, R2, 0xf ;  /* 0x0000000f02027836 */ /* 0x004fca0000000000 */
[----:B------:R-:W-:-:S04]  /*0ba0*/  VIMNMX.U16x2 R2, PT, PT, R2, 0xff00ff, PT ;  /* 0x00ff00ff02027848 */ /* 0x000fc80003fe0200 */
[----:B------:R-:W-:Y:S01]  /*0bb0*/  PRMT R8, R2, 0x7610, R8 ;  /* 0x0000761002087816 */ /* 0x000fe20000000008 */
[C---:B------:R-:W-:Y:S02]  /*0bc0*/  DMUL R2, R22.reuse, R22 ;  /* 0x0000001616027228 */ /* 0x040fe40000000000 */
[-C--:B------:R-:W-:Y:S02]  /*0bd0*/  DMUL R22, R22, R24.reuse ;  /* 0x0000001816167228 */ /* 0x080fe40000000000 */
[----:B------:R0:W-:Y:S04]  /*0be0*/  STG.E.U8 desc[UR10][R10.64], R8 ;  /* 0x000000080a007986 */ /* 0x0001e8000c10110a */
[----:B------:R-:W-:Y:S02]  /*0bf0*/  DFMA R24, R24, R24, -R2 ;  /* 0x000000181818722b */ /* 0x000fe40000000802 */
[----:B------:R-:W-:-:S06]  /*0c00*/  DFMA R22, R22, 2, R12 ;  /* 0x400000001616782b */ /* 0x000fcc000000000c */
[----:B------:R-:W-:Y:S01]  /*0c10*/  DADD R24, R14, R24 ;  /* 0x000000000e187229 */ /* 0x000fe20000000018 */
[----:B0-----:R-:W-:Y:S10]  /*0c20*/  @P0 BRA `(.L_x_43) ;  /* 0xfffffffc00040947 */ /* 0x001ff4000383ffff */
.L_x_39:
[----:B------:R-:W-:Y:S05]  /*0c30*/  BSYNC.RECONVERGENT B1 ;  /* 0x0000000000017941 */ /* 0x000fea0003800200 */
.L_x_35:
[----:B------:R-:W-:Y:S01]  /*0c40*/  BSSY.RECONVERGENT B1, `(.L_x_44) ;  /* 0x000006f000017945 */ /* 0x000fe20003800200 */
[----:B------:R-:W-:Y:S02]  /*0c50*/  IMAD.MOV.U32 R9, RZ, RZ, RZ ;  /* 0x000000ffff097224 */ /* 0x000fe400078e00ff */
[----:B------:R-:W-:Y:S02]  /*0c60*/  IMAD.MOV.U32 R22, RZ, RZ, R14 ;  /* 0x000000ffff167224 */ /* 0x000fe400078e000e */
[----:B------:R-:W-:Y:S02]  /*0c70*/  IMAD.MOV.U32 R23, RZ, RZ, R15 ;  /* 0x000000ffff177224 */ /* 0x000fe400078e000f */
[----:B------:R-:W-:Y:S02]  /*0c80*/  IMAD.MOV.U32 R24, RZ, RZ, R12 ;  /* 0x000000ffff187224 */ /* 0x000fe400078e000c */
[----:B------:R-:W-:-:S07]  /*0c90*/  IMAD.MOV.U32 R25, RZ, RZ, R13 ;  /* 0x000000ffff197224 */ /* 0x000fce00078e000d */
.L_x_49:
[C---:B------:R-:W-:Y:S01]  /*0ca0*/  DMUL R2, R24.reuse, R24 ;  /* 0x0000001818027228 */ /* 0x040fe20000000000 */
[----:B------:R-:W-:Y:S01]  /*0cb0*/  MOV R10, 0x0 ;  /* 0x00000000000a7802 */ /* 0x000fe20000000f00 */
        /* <DEDUP_REMOVED lines=17> */
[----:B------:R-:W-:Y:S02]  /*0dd0*/  VIADD R11, R31, 0xfff00000 ;  /* 0xfff000001f0b7836 */ /* 0x000fe40000000000 */
[----:B------:R-:W-:-:S04]  /*0de0*/  IMAD.MOV.U32 R10, RZ, RZ, R30 ;  /* 0x000000ffff0a7224 */ /* 0x000fc800078e001e */
[----:B------:R-:W-:-:S08]  /*0df0*/  DFMA R20, R2, -R2, R26 ;  /* 0x800000020214722b */ /* 0x000fd0000000001a */
[----:B------:R-:W-:Y:S01]  /*0e00*/  DFMA R28, R20, R10, R2 ;  /* 0x0000000a141c722b */ /* 0x000fe20000000002 */
[----:B------:R-:W-:Y:S10]  /*0e10*/  @!P0 BRA `(.L_x_46) ;  /* 0x0000000000188947 */ /* 0x000ff40003800000 */
[----:B------:R-:W-:Y:S01]  /*0e20*/  IMAD.MOV.U32 R10, RZ, RZ, R30 ;  /* 0x000000ffff0a7224 */ /* 0x000fe200078e001e */
[----:B------:R-:W-:Y:S01]  /*0e30*/  MOV R8, 0xe60 ;  /* 0x00000e6000087802 */ /* 0x000fe20000000f00 */
[----:B------:R-:W-:-:S07]  /*0e40*/  IMAD.MOV.U32 R19, RZ, RZ, R27 ;  /* 0x000000ffff137224 */ /* 0x000fce00078e001b */
[----:B------:R-:W-:Y:S05]  /*0e50*/  CALL.REL.NOINC `($__internal_3_$__cuda_sm20_dsqrt_rn_f64_mediumpath_v1) ;  /* 0x0000001000847944 */ /* 0x000fea0003c00000 */
[----:B------:R-:W-:Y:S01]  /*0e60*/  IMAD.MOV.U32 R28, RZ, RZ, R2 ;  /* 0x000000ffff1c7224 */ /* 0x000fe200078e0002 */
[----:B------:R-:W-:-:S07]  /*0e70*/  MOV R29, R3 ;  /* 0x00000003001d7202 */ /* 0x000fce0000000f00 */
.L_x_46:
[----:B------:R-:W-:Y:S05]  /*0e80*/  BSYNC.RECONVERGENT B2 ;  /* 0x0000000000027941 */ /* 0x000fea0003800200 */
.L_x_45:
[----:B------:R-:W-:-:S14]  /*0e90*/  DSETP.GT.AND P0, PT, R28, 2, PT ;  /* 0x400000001c00742a */ /* 0x000fdc0003f04000 */
[----:B------:R-:W-:Y:S05]  /*0ea0*/  @P0 BRA `(.L_x_47) ;  /* 0x0000000000100947 */ /* 0x000fea0003800000 */
[----:B------:R-:W-:-:S05]  /*0eb0*/  VIADD R9, R9, 0x1 ;  /* 0x0000000109097836 */ /* 0x000fca0000000000 */
[----:B------:R-:W-:-:S13]  /*0ec0*/  ISETP.NE.AND P0, PT, R9, UR5, PT ;  /* 0x0000000509007c0c */ /* 0x000fda000bf05270 */
[----:B------:R-:W-:Y:S05]  /*0ed0*/  @!P0 BRA `(.L_x_48) ;  /* 0x0000000400148947 */ /* 0x000fea0003800000 */
[----:B------:R-:W-:Y:S05]  /*0ee0*/  BRA `(.L_x_49) ;  /* 0xfffffffc006c7947 */ /* 0x000fea000383ffff */
.L_x_47:
[----:B------:R-:W-:Y:S02]  /*0ef0*/  IMAD.MOV.U32 R9, RZ, RZ, RZ ;  /* 0x000000ffff097224 */ /* 0x000fe400078e00ff */
[----:B------:R-:W-:Y:S02]  /*0f00*/  IMAD.MOV.U32 R22, RZ, RZ, R14 ;  /* 0x000000ffff167224 */ /* 0x000fe400078e000e */
[----:B------:R-:W-:Y:S02]  /*0f10*/  IMAD.MOV.U32 R23, RZ, RZ, R15 ;  /* 0x000000ffff177224 */ /* 0x000fe400078e000f */
[----:B------:R-:W-:Y:S02]  /*0f20*/  IMAD.MOV.U32 R24, RZ, RZ, R12 ;  /* 0x000000ffff187224 */ /* 0x000fe400078e000c */
[----:B------:R-:W-:-:S07]  /*0f30*/  IMAD.MOV.U32 R25, RZ, RZ, R13 ;  /* 0x000000ffff197224 */ /* 0x000fce00078e000d */
.L_x_52:
[----:B------:R-:W-:Y:S01]  /*0f40*/  DMUL R26, R24, R24 ;  /* 0x00000018181a7228 */ /* 0x000fe20000000000 */
[----:B------:R-:W-:Y:S01]  /*0f50*/  IMAD.MOV.U32 R10, RZ, RZ, 0x0 ;  /* 0x00000000ff0a7424 */ /* 0x000fe200078e00ff */
[----:B------:R-:W-:Y:S01]  /*0f60*/  BSSY.RECONVERGENT B2, `(.L_x_50) ;  /* 0x0000017000027945 */ /* 0x000fe20003800200 */
[----:B------:R-:W-:-:S05]  /*0f70*/  IMAD.MOV.U32 R11, RZ, RZ, 0x3fd80000 ;  /* 0x3fd80000ff0b7424 */ /* 0x000fca00078e00ff */
[----:B------:R-:W-:-:S06]  /*0f80*/  DFMA R26, R22, R22, R26 ;  /* 0x00000016161a722b */ /* 0x000fcc000000001a */
[----:B------:R-:W0:Y:S04]  /*0f90*/  MUFU.RSQ64H R19, R27 ;  /* 0x0000001b00137308 */ /* 0x000e280000001c00 */
[----:B------:R-:W-:-:S04]  /*0fa0*/  IADD3 R18, PT, PT, R27, -0x3500000, RZ ;  /* 0xfcb000001b127810 */ /* 0x000fc80007ffe0ff */
[----:B------:R-:W-:Y:S02]  /*0fb0*/  ISETP.GE.U32.AND P0, PT, R18, 0x7ca00000, PT ;  /* 0x7ca000001200780c */ /* 0x000fe40003f06070 */
        /* <DEDUP_REMOVED lines=15> */
[----:B------:R-:W-:Y:S01]  /*10b0*/  MOV R28, R2 ;  /* 0x00000002001c7202 */ /* 0x000fe20000000f00 */
[----:B------:R-:W-:-:S07]  /*10c0*/  IMAD.MOV.U32 R29, RZ, RZ, R3 ;  /* 0x000000ffff1d7224 */ /* 0x000fce00078e0003 */
.L_x_51:
[----:B------:R-:W-:Y:S05]  /*10d0*/  BSYNC.RECONVERGENT B2 ;  /* 0x0000000000027941 */ /* 0x000fea0003800200 */
.L_x_50:
        /* <DEDUP_REMOVED lines=25> */
[----:B------:R-:W-:-:S05]  /*1270*/  VIADD R9, R9, 0x1 ;  /* 0x0000000109097836 */ /* 0x000fca0000000000 */
        /* <DEDUP_REMOVED lines=11> */
.L_x_48:
[----:B------:R-:W-:Y:S05]  /*1330*/  BSYNC.RECONVERGENT B1 ;  /* 0x0000000000017941 */ /* 0x000fea0003800200 */
.L_x_44:
[----:B------:R-:W-:Y:S01]  /*1340*/  BSSY.RECONVERGENT B1, `(.L_x_34) ;  /* 0x000006f000017945 */ /* 0x000fe20003800200 */
[----:B------:R-:W-:Y:S01]  /*1350*/  IMAD.MOV.U32 R9, RZ, RZ, RZ ;  /* 0x000000ffff097224 */ /* 0x000fe200078e00ff */
[----:B------:R-:W-:Y:S01]  /*1360*/  MOV R24, R12 ;  /* 0x0000000c00187202 */ /* 0x000fe20000000f00 */
[----:B------:R-:W-:Y:S02]  /*1370*/  IMAD.MOV.U32 R22, RZ, RZ, R14 ;  /* 0x000000ffff167224 */ /* 0x000fe400078e000e */
[----:B------:R-:W-:Y:S02]  /*1380*/  IMAD.MOV.U32 R23, RZ, RZ, R15 ;  /* 0x000000ffff177224 */ /* 0x000fe400078e000f */
[----:B------:R-:W-:-:S07]  /*1390*/  IMAD.MOV.U32 R25, RZ, RZ, R13 ;  /* 0x000000ffff197224 */ /* 0x000fce00078e000d */
.L_x_57:
        /* <DEDUP_REMOVED lines=24> */
[----:B------:R-:W-:Y:S01]  /*1520*/  MOV R10, R30 ;  /* 0x0000001e000a7202 */ /* 0x000fe20000000f00 */
[----:B------:R-:W-:Y:S01]  /*1530*/  IMAD.MOV.U32 R19, RZ, RZ, R27 ;  /* 0x000000ffff137224 */ /* 0x000fe200078e001b */
[----:B------:R-:W-:-:S07]  /*1540*/  MOV R8, 0x1560 ;  /* 0x0000156000087802 */ /* 0x000fce0000000f00 */
[----:B------:R-:W-:Y:S05]  /*1550*/  CALL.REL.NOINC `($__internal_3_$__cuda_sm20_dsqrt_rn_f64_mediumpath_v1) ;  /* 0x0000000800c47944 */ /* 0x000fea0003c00000 */
[----:B------:R-:W-:Y:S02]  /*1560*/  IMAD.MOV.U32 R28, RZ, RZ, R2 ;  /* 0x000000ffff1c7224 */ /* 0x000fe400078e0002 */
[----:B------:R-:W-:-:S07]  /*1570*/  IMAD.MOV.U32 R29, RZ, RZ, R3 ;  /* 0x000000ffff1d7224 */ /* 0x000fce00078e0003 */
.L_x_54:
[----:B------:R-:W-:Y:S05]  /*1580*/  BSYNC.RECONVERGENT B2 ;  /* 0x0000000000027941 */ /* 0x000fea0003800200 */
.L_x_53:
[----:B------:R-:W-:-:S14]  /*1590*/  DSETP.GT.AND P0, PT, R28, 2, PT ;  /* 0x400000001c00742a */ /* 0x000fdc0003f04000 */
[----:B------:R-:W-:Y:S05]  /*15a0*/  @P0 BRA `(.L_x_55) ;  /* 0x0000000000140947 */ /* 0x000fea0003800000 */
[----:B------:R-:W0:Y:S01]  /*15b0*/  LDCU UR4, c[0x0][0x38c] ;  /* 0x00007180ff0477ac */ /* 0x000e220008000800 */
[----:B------:R-:W-:-:S05]  /*15c0*/  VIADD R9, R9, 0x1 ;  /* 0x0000000109097836 */ /* 0x000fca0000000000 */
[----:B0-----:R-:W-:-:S13]  /*15d0*/  ISETP.NE.AND P0, PT, R9, UR4, PT ;  /* 0x0000000409007c0c */ /* 0x001fda000bf05270 */
[----:B------:R-:W-:Y:S05]  /*15e0*/  @!P0 BRA `(.L_x_56) ;  /* 0x0000000400108947 */ /* 0x000fea0003800000 */
[----:B------:R-:W-:Y:S05]  /*15f0*/  BRA `(.L_x_57) ;  /* 0xfffffffc00687947 */ /* 0x000fea000383ffff */
.L_x_55:
[----:B------:R-:W-:Y:S01]  /*1600*/  IMAD.MOV.U32 R9, RZ, RZ, RZ ;  /* 0x000000ffff097224 */ /* 0x000fe200078e00ff */
[----:B------:R-:W-:Y:S01]  /*1610*/  MOV R23, R15 ;  /* 0x0000000f00177202 */ /* 0x000fe20000000f00 */
[----:B------:R-:W-:Y:S02]  /*1620*/  IMAD.MOV.U32 R22, RZ, RZ, R14 ;  /* 0x000000ffff167224 */ /* 0x000fe400078e000e */
[----:B------:R-:W-:Y:S02]  /*1630*/  IMAD.MOV.U32 R24, RZ, RZ, R12 ;  /* 0x000000ffff187224 */ /* 0x000fe400078e000c */
[----:B------:R-:W-:-:S07]  /*1640*/  IMAD.MOV.U32 R25, RZ, RZ, R13 ;  /* 0x000000ffff197224 */ /* 0x000fce00078e000d */
.L_x_60:
        /* <DEDUP_REMOVED lines=25> */
.L_x_59:
[----:B------:R-:W-:Y:S05]  /*17e0*/  BSYNC.RECONVERGENT B2 ;  /* 0x0000000000027941 */ /* 0x000fea0003800200 */
.L_x_58:
[----:B------:R-:W-:-:S14]  /*17f0*/  DSETP.GT.AND P0, PT, R28, 2, PT ;  /* 0x400000001c00742a */ /* 0x000fdc0003f04000 */
[----:B------:R-:W-:Y:S05]  /*1800*/  @P0 BRA `(.L_x_56) ;  /* 0x0000000000880947 */ /* 0x000fea0003800000 */
[----:B------:R-:W-:Y:S01]  /*1810*/  DADD R2, R22, 2 ;  /* 0x4000000016027429 */ /* 0x000fe20000000000 */
[----:B------:R-:W0:Y:S01]  /*1820*/  LDCU.128 UR12, c[0x0][0x380] ;  /* 0x00007000ff0c77ac */ /* 0x000e220008000c00 */
[----:B------:R-:W-:-:S06]  /*1830*/  DADD R10, R24, 2 ;  /* 0x40000000180a7429 */ /* 0x000fcc0000000000 */
[C---:B------:R-:W-:Y:S02]  /*1840*/  DMUL R2, R16.reuse, R2 ;  /* 0x0000000210027228 */ /* 0x040fe40000000000 */
[----:B------:R-:W-:-:S08]  /*1850*/  DMUL R10, R16, R10 ;  /* 0x0000000a100a7228 */ /* 0x000fd00000000000 */
[----:B------:R-:W1:Y:S08]  /*1860*/  F2I.F64.TRUNC R2, R2 ;  /* 0x0000000200027311 */ /* 0x000e70000030d100 */
[----:B------:R-:W2:Y:S01]  /*1870*/  F2I.F64.TRUNC R10, R10 ;  /* 0x0000000a000a7311 */ /* 0x000ea2000030d100 */
[----:B-1----:R-:W-:-:S04]  /*1880*/  SHF.R.S32.HI R19, RZ, 0x1f, R2 ;  /* 0x0000001fff137819 */ /* 0x002fc80000011402 */
[----:B------:R-:W-:Y:S02]  /*1890*/  LEA.HI R19, R19, R2, RZ, 0x2 ;  /* 0x0000000213137211 */ /* 0x000fe400078f10ff */
[----:B--2---:R-:W-:Y:S02]  /*18a0*/  SHF.R.S32.HI R21, RZ, 0x1f, R10 ;  /* 0x0000001fff157819 */ /* 0x004fe4000001140a */
        /* <DEDUP_REMOVED lines=9> */
[----:B------:R-:W-:-:S04]  /*1940*/  IADD3 R10, P0, PT, R2, UR12, RZ ;  /* 0x0000000c020a7c10 */ /* 0x000fc8000ff1e0ff */
        /* <DEDUP_REMOVED lines=14> */
.L_x_56:
[----:B------:R-:W-:Y:S05]  /*1a30*/  BSYNC.RECONVERGENT B1 ;  /* 0x0000000000017941 */ /* 0x000fea0003800200 */
.L_x_34:
[----:B------:R-:W-:Y:S05]  /*1a40*/  @!P1 BRA `(.L_x_61) ;  /* 0xffffffe8003c9947 */ /* 0x000fea000383ffff */
.L_x_29:
[----:B------:R-:W-:Y:S05]  /*1a50*/  BSYNC.RECONVERGENT B0 ;  /* 0x0000000000007941 */ /* 0x000fea0003800200 */
.L_x_28:
[----:B------:R-:W0:Y:S01]  /*1a60*/  LDCU UR4, c[0x0][0x388] ;  /* 0x00007100ff0477ac */ /* 0x000e220008000800 */
[----:B------:R-:W-:-:S04]  /*1a70*/  IADD3 R7, PT, PT, R0, R7, RZ ;  /* 0x0000000700077210 */ /* 0x000fc80007ffe0ff */
[----:B0-----:R-:W-:-:S13]  /*1a80*/  ISETP.GE.AND P0, PT, R7, UR4, PT ;  /* 0x0000000407007c0c */ /* 0x001fda000bf06270 */
[----:B------:R-:W-:Y:S05]  /*1a90*/  @!P0 BRA `(.L_x_62) ;  /* 0xffffffe400b08947 */ /* 0x000fea000383ffff */
[----:B------:R-:W-:Y:S05]  /*1aa0*/  EXIT ;  /* 0x000000000000794d */ /* 0x000fea0003800000 */
        .weak           $__internal_2_$__cuda_sm20_div_rn_f64_full
        .type           $__internal_2_$__cuda_sm20_div_rn_f64_full,@function
        .size           $__internal_2_$__cuda_sm20_div_rn_f64_full,($__internal_3_$__cuda_sm20_dsqrt_rn_f64_mediumpath_v1 - $__internal_2_$__cuda_sm20_div_rn_f64_full)
$__internal_2_$__cuda_sm20_div_rn_f64_full:
[C---:B------:R-:W-:Y:S01]  /*1ab0*/  FSETP.GEU.AND P0, PT, |R11|.reuse, 1.469367938527859385e-39, PT ;  /* 0x001000000b00780b */ /* 0x040fe20003f0e200 */
[----:B------:R-:W-:Y:S01]  /*1ac0*/  IMAD.MOV.U32 R24, RZ, RZ, 0x1 ;  /* 0x00000001ff187424 */ /* 0x000fe200078e00ff */
[----:B------:R-:W-:Y:S01]  /*1ad0*/  LOP3.LUT R8, R11, 0x800fffff, RZ, 0xc0, !PT ;  /* 0x800fffff0b087812 */ /* 0x000fe200078ec0ff */
[----:B------:R-:W-:Y:S01]  /*1ae0*/  BSSY.RECONVERGENT B2, `(.L_x_63) ;  /* 0x0000054000027945 */ /* 0x000fe20003800200 */
[C---:B------:R-:W-:Y:S02]  /*1af0*/  FSETP.GEU.AND P4, PT, |R13|.reuse, 1.469367938527859385e-39, PT ;  /* 0x001000000d00780b */ /* 0x040fe40003f8e200 */
[----:B------:R-:W-:Y:S01]  /*1b00*/  LOP3.LUT R9, R8, 0x3ff00000, RZ, 0xfc, !PT ;  /* 0x3ff0000008097812 */ /* 0x000fe200078efcff */
[----:B------:R-:W-:Y:S01]  /*1b10*/  IMAD.MOV.U32 R8, RZ, RZ, R10 ;  /* 0x000000ffff087224 */ /* 0x000fe200078e000a */
[----:B------:R-:W-:Y:S02]  /*1b20*/  LOP3.LUT R19, R13, 0x7ff00000, RZ, 0xc0, !PT ;  /* 0x7ff000000d137812 */ /* 0x000fe400078ec0ff */
[----:B------:R-:W-:-:S03]  /*1b30*/  LOP3.LUT R22, R11, 0x7ff00000, RZ, 0xc0, !PT ;  /* 0x7ff000000b167812 */ /* 0x000fc600078ec0ff */
[----:B------:R-:W-:Y:S01]  /*1b40*/  @!P0 DMUL R8, R10, 8.98846567431157953865e+307 ;  /* 0x7fe000000a088828 */ /* 0x000fe20000000000 */
[----:B------:R-:W-:Y:S01]  /*1b50*/  ISETP.GE.U32.AND P3, PT, R19, R22, PT ;  /* 0x000000161300720c */ /* 0x000fe20003f66070 */
[----:B------:R-:W-:Y:S02]  /*1b60*/  IMAD.MOV.U32 R23, RZ, RZ, R19 ;  /* 0x000000ffff177224 */ /* 0x000fe400078e0013 */
[----:B------:R-:W-:Y:S01]  /*1b70*/  @!P4 LOP3.LUT R20, R11, 0x7ff00000, RZ, 0xc0, !PT ;  /* 0x7ff000000b14c812 */ /* 0x000fe200078ec0ff */
[----:B------:R-:W-:Y:S01]  /*1b80*/  @!P4 IMAD.MOV.U32 R28, RZ, RZ, RZ ;  /* 0x000000ffff1cc224 */ /* 0x000fe200078e00ff */
[----:B------:R-:W0:Y:S02]  /*1b90*/  MUFU.RCP64H R25, R9 ;  /* 0x0000000900197308 */ /* 0x000e240000001800 */
[----:B------:R-:W-:Y:S01]  /*1ba0*/  @!P4 ISETP.GE.U32.AND P5, PT, R19, R20, PT ;  /* 0x000000141300c20c */ /* 0x000fe20003fa6070 */
[----:B------:R-:W-:Y:S01]  /*1bb0*/  IMAD.MOV.U32 R20, RZ, RZ, 0x1ca00000 ;  /* 0x1ca00000ff147424 */ /* 0x000fe200078e00ff */
[----:B------:R-:W-:-:S04]  /*1bc0*/  @!P0 LOP3.LUT R22, R9, 0x7ff00000, RZ, 0xc0, !PT ;  /* 0x7ff0000009168812 */ /* 0x000fc800078ec0ff */
[----:B------:R-:W-:-:S04]  /*1bd0*/  @!P4 SEL R21, R20, 0x63400000, !P5 ;  /* 0x634000001415c807 */ /* 0x000fc80006800000 */
[----:B------:R-:W-:-:S04]  /*1be0*/  @!P4 LOP3.LUT R21, R21, 0x80000000, R13, 0xf8, !PT ;  /* 0x800000001515c812 */ /* 0x000fc800078ef80d */
[----:B------:R-:W-:Y:S01]  /*1bf0*/  @!P4 LOP3.LUT R29, R21, 0x100000, RZ, 0xfc, !PT ;  /* 0x00100000151dc812 */ /* 0x000fe200078efcff */
[----:B0-----:R-:W-:-:S08]  /*1c00*/  DFMA R2, R24, -R8, 1 ;  /* 0x3ff000001802742b */ /* 0x001fd00000000808 */
[----:B------:R-:W-:-:S08]  /*1c10*/  DFMA R2, R2, R2, R2 ;  /* 0x000000020202722b */ /* 0x000fd00000000002 */
[----:B------:R-:W-:Y:S01]  /*1c20*/  DFMA R24, R24, R2, R24 ;  /* 0x000000021818722b */ /* 0x000fe20000000018 */
[----:B------:R-:W-:Y:S01]  /*1c30*/  SEL R3, R20, 0x63400000, !P3 ;  /* 0x6340000014037807 */ /* 0x000fe20005800000 */
[----:B------:R-:W-:-:S03]  /*1c40*/  IMAD.MOV.U32 R2, RZ, RZ, R12 ;  /* 0x000000ffff027224 */ /* 0x000fc600078e000c */
[----:B------:R-:W-:-:S03]  /*1c50*/  LOP3.LUT R3, R3, 0x800fffff, R13, 0xf8, !PT ;  /* 0x800fffff03037812 */ /* 0x000fc600078ef80d */
[----:B------:R-:W-:-:S03]  /*1c60*/  DFMA R26, R24, -R8, 1 ;  /* 0x3ff00000181a742b */ /* 0x000fc60000000808 */
[----:B------:R-:W-:-:S05]  /*1c70*/  @!P4 DFMA R2, R2, 2, -R28 ;  /* 0x400000000202c82b */ /* 0x000fca000000081c */
[----:B------:R-:W-:-:S05]  /*1c80*/  DFMA R24, R24, R26, R24 ;  /* 0x0000001a1818722b */ /* 0x000fca0000000018 */
[----:B------:R-:W-:-:S03]  /*1c90*/  @!P4 LOP3.LUT R23, R3, 0x7ff00000, RZ, 0xc0, !PT ;  /* 0x7ff000000317c812 */ /* 0x000fc600078ec0ff */
[----:B------:R-:W-:Y:S01]  /*1ca0*/  DMUL R26, R24, R2 ;  /* 0x00000002181a7228 */ /* 0x000fe20000000000 */
[----:B------:R-:W-:-:S04]  /*1cb0*/  IADD3 R21, PT, PT, R23, -0x1, RZ ;  /* 0xffffffff17157810 */ /* 0x000fc80007ffe0ff */
[----:B------:R-:W-:Y:S01]  /*1cc0*/  ISETP.GT.U32.AND P0, PT, R21, 0x7feffffe, PT ;  /* 0x7feffffe1500780c */ /* 0x000fe20003f04070 */
[----:B------:R-:W-:Y:S02]  /*1cd0*/  VIADD R21, R22, 0xffffffff ;  /* 0xffffffff16157836 */ /* 0x000fe40000000000 */
[----:B------:R-:W-:-:S03]  /*1ce0*/  DFMA R28, R26, -R8, R2 ;  /* 0x800000081a1c722b */ /* 0x000fc60000000002 */
[----:B------:R-:W-:-:S05]  /*1cf0*/  ISETP.GT.U32.OR P0, PT, R21, 0x7feffffe, P0 ;  /* 0x7feffffe1500780c */ /* 0x000fca0000704470 */
[----:B------:R-:W-:-:S08]  /*1d00*/  DFMA R24, R24, R28, R26 ;  /* 0x0000001c1818722b */ /* 0x000fd0000000001a */
        /* <DEDUP_REMOVED lines=18> */
[----:B------:R-:W-:Y:S01]  /*1e30*/  IADD3 R3, PT, PT, -R19, RZ, RZ ;  /* 0x000000ff13037210 */ /* 0x000fe20007ffe1ff */
[----:B------:R-:W-:Y:S01]  /*1e40*/  IMAD.MOV.U32 R2, RZ, RZ, RZ ;  /* 0x000000ffff027224 */ /* 0x000fe200078e00ff */
        /* <DEDUP_REMOVED lines=8> */
.L_x_64:
        /* <DEDUP_REMOVED lines=13> */
[----:B------:R-:W-:Y:S01]  /*1fa0*/  @P0 IMAD.MOV.U32 R20, RZ, RZ, RZ ;  /* 0x000000ffff140224 */ /* 0x000fe200078e00ff */
[----:B------:R-:W-:Y:S01]  /*1fb0*/  @P0 MOV R21, R2 ;  /* 0x0000000200150202 */ /* 0x000fe20000000f00 */
[----:B------:R-:W-:Y:S06]  /*1fc0*/  BRA `(.L_x_65) ;  /* 0x0000000000147947 */ /* 0x000fec0003800000 */
.L_x_67:
[----:B------:R-:W-:Y:S01]  /*1fd0*/  LOP3.LUT R21, R11, 0x80000, RZ, 0xfc, !PT ;  /* 0x000800000b157812 */ /* 0x000fe200078efcff */
[----:B------:R-:W-:Y:S01]  /*1fe0*/  IMAD.MOV.U32 R20, RZ, RZ, R10 ;  /* 0x000000ffff147224 */ /* 0x000fe200078e000a */
[----:B------:R-:W-:Y:S06]  /*1ff0*/  BRA `(.L_x_65) ;  /* 0x0000000000087947 */ /* 0x000fec0003800000 */
.L_x_66:
[----:B------:R-:W-:Y:S01]  /*2000*/  LOP3.LUT R21, R13, 0x80000, RZ, 0xfc, !PT ;  /* 0x000800000d157812 */ /* 0x000fe200078efcff */
[----:B------:R-:W-:-:S07]  /*2010*/  IMAD.MOV.U32 R20, RZ, RZ, R12 ;  /* 0x000000ffff147224 */ /* 0x000fce00078e000c */
.L_x_65:
[----:B------:R-:W-:Y:S05]  /*2020*/  BSYNC.RECONVERGENT B2 ;  /* 0x0000000000027941 */ /* 0x000fea0003800200 */
.L_x_63:
[----:B------:R-:W-:Y:S02]  /*2030*/  IMAD.MOV.U32 R19, RZ, RZ, 0x0 ;  /* 0x00000000ff137424 */ /* 0x000fe400078e00ff */
[----:B------:R-:W-:Y:S02]  /*2040*/  IMAD.MOV.U32 R12, RZ, RZ, R20 ;  /* 0x000000ffff0c7224 */ /* 0x000fe400078e0014 */
[----:B------:R-:W-:Y:S01]  /*2050*/  IMAD.MOV.U32 R13, RZ, RZ, R21 ;  /* 0x000000ffff0d7224 */ /* 0x000fe200078e0015 */
[----:B------:R-:W-:Y:S06]  /*2060*/  RET.REL.NODEC R18 `(_Z10get_colorsPhii) ;  /* 0xffffffdc12e47950 */ /* 0x000fec0003c3ffff */
        .weak           $__internal_3_$__cuda_sm20_dsqrt_rn_f64_mediumpath_v1
        .type           $__internal_3_$__cuda_sm20_dsqrt_rn_f64_mediumpath_v1,@function
        .size           $__internal_3_$__cuda_sm20_dsqrt_rn_f64_mediumpath_v1,(.L_x_77 - $__internal_3_$__cuda_sm20_dsqrt_rn_f64_mediumpath_v1)
$__internal_3_$__cuda_sm20_dsqrt_rn_f64_mediumpath_v1:
[----:B------:R-:W-:Y:S01]  /*2070*/  ISETP.GE.U32.AND P0, PT, R18, -0x3400000, PT ;  /* 0xfcc000001200780c */ /* 0x000fe20003f06070 */
[----:B------:R-:W-:Y:S01]  /*2080*/  BSSY.RECONVERGENT B3, `(.L_x_68) ;  /* 0x0000024000037945 */ /* 0x000fe20003800200 */
[----:B------:R-:W-:-:S11]  /*2090*/  MOV R18, R26 ;  /* 0x0000001a00127202 */ /* 0x000fd60000000f00 */
[----:B------:R-:W-:Y:S05]  /*20a0*/  @!P0 BRA `(.L_x_69) ;  /* 0x0000000000208947 */ /* 0x000fea0003800000 */
[----:B------:R-:W-:-:S10]  /*20b0*/  DFMA.RM R10, R20, R10, R2 ;  /* 0x0000000a140a722b */ /* 0x000fd40000004002 */
[----:B------:R-:W-:-:S05]  /*20c0*/  IADD3 R2, P0, PT, R10, 0x1, RZ ;  /* 0x000000010a027810 */ /* 0x000fca0007f1e0ff */
[----:B------:R-:W-:-:S06]  /*20d0*/  IMAD.X R3, RZ, RZ, R11, P0 ;  /* 0x000000ffff037224 */ /* 0x000fcc00000e060b */
[----:B------:R-:W-:-:S08]  /*20e0*/  DFMA.RP R18, -R10, R2, R18 ;  /* 0x000000020a12722b */ /* 0x000fd00000008112 */
[----:B------:R-:W-:-:S06]  /*20f0*/  DSETP.GT.AND P0, PT, R18, RZ, PT ;  /* 0x000000ff1200722a */ /* 0x000fcc0003f04000 */
[----:B------:R-:W-:Y:S02]  /*2100*/  FSEL R2, R2, R10, P0 ;  /* 0x0000000a02027208 */ /* 0x000fe40000000000 */
[----:B------:R-:W-:Y:S01]  /*2110*/  FSEL R3, R3, R11, P0 ;  /* 0x0000000b03037208 */ /* 0x000fe20000000000 */
[----:B------:R-:W-:Y:S06]  /*2120*/  BRA `(.L_x_70) ;  /* 0x0000000000647947 */ /* 0x000fec0003800000 */
.L_x_69:
[----:B------:R-:W-:-:S14]  /*2130*/  DSETP.NE.AND P0, PT, R18, RZ, PT ;  /* 0x000000ff1200722a */ /* 0x000fdc0003f05000 */
[----:B------:R-:W-:Y:S05]  /*2140*/  @!P0 BRA `(.L_x_71) ;  /* 0x0000000000588947 */ /* 0x000fea0003800000 */
[----:B------:R-:W-:-:S13]  /*2150*/  ISETP.GE.AND P0, PT, R19, RZ, PT ;  /* 0x000000ff1300720c */ /* 0x000fda0003f06270 */
[----:B------:R-:W-:Y:S02]  /*2160*/  @!P0 IMAD.MOV.U32 R2, RZ, RZ, 0x0 ;  /* 0x00000000ff028424 */ /* 0x000fe400078e00ff */
[----:B------:R-:W-:Y:S01]  /*2170*/  @!P0 IMAD.MOV.U32 R3, RZ, RZ, -0x80000 ;  /* 0xfff80000ff038424 */ /* 0x000fe200078e00ff */
[----:B------:R-:W-:Y:S06]  /*2180*/  @!P0 BRA `(.L_x_70) ;  /* 0x00000000004c8947 */ /* 0x000fec0003800000 */
[----:B------:R-:W-:-:S13]  /*2190*/  ISETP.GT.AND P0, PT, R19, 0x7fefffff, PT ;  /* 0x7fefffff1300780c */ /* 0x000fda0003f04270 */
[----:B------:R-:W-:Y:S05]  /*21a0*/  @P0 BRA `(.L_x_71) ;  /* 0x0000000000400947 */ /* 0x000fea0003800000 */
[----:B------:R-:W-:Y:S01]  /*21b0*/  DMUL R20, R18, 8.11296384146066816958e+31 ;  /* 0x4690000012147828 */ /* 0x000fe20000000000 */
[----:B------:R-:W-:Y:S01]  /*21c0*/  IMAD.MOV.U32 R2, RZ, RZ, 0x0 ;  /* 0x00000000ff027424 */ /* 0x000fe200078e00ff */
[----:B------:R-:W-:Y:S01]  /*21d0*/  MOV R3, 0x3fd80000 ;  /* 0x3fd8000000037802 */ /* 0x000fe20000000f00 */
[----:B------:R-:W-:-:S03]  /*21e0*/  IMAD.MOV.U32 R18, RZ, RZ, RZ ;  /* 0x000000ffff127224 */ /* 0x000fc600078e00ff */
[----:B------:R-:W0:Y:S03]  /*21f0*/  MUFU.RSQ64H R19, R21 ;  /* 0x0000001500137308 */ /* 0x000e260000001c00 */
[----:B0-----:R-:W-:-:S08]  /*2200*/  DMUL R10, R18, R18 ;  /* 0x00000012120a7228 */ /* 0x001fd00000000000 */
[----:B------:R-:W-:-:S08]  /*2210*/  DFMA R10, R20, -R10, 1 ;  /* 0x3ff00000140a742b */ /* 0x000fd0000000080a */
[----:B------:R-:W-:Y:S02]  /*2220*/  DFMA R2, R10, R2, 0.5 ;  /* 0x3fe000000a02742b */ /* 0x000fe40000000002 */
[----:B------:R-:W-:-:S08]  /*2230*/  DMUL R10, R18, R10 ;  /* 0x0000000a120a7228 */ /* 0x000fd00000000000 */
[----:B------:R-:W-:-:S08]  /*2240*/  DFMA R10, R2, R10, R18 ;  /* 0x0000000a020a722b */ /* 0x000fd00000000012 */
[----:B------:R-:W-:Y:S02]  /*2250*/  DMUL R2, R20, R10 ;  /* 0x0000000a14027228 */ /* 0x000fe40000000000 */
[----:B------:R-:W-:-:S06]  /*2260*/  VIADD R11, R11, 0xfff00000 ;  /* 0xfff000000b0b7836 */ /* 0x000fcc0000000000 */
[----:B------:R-:W-:-:S08]  /*2270*/  DFMA R18, R2, -R2, R20 ;  /* 0x800000020212722b */ /* 0x000fd00000000014 */
[----:B------:R-:W-:-:S10]  /*2280*/  DFMA R2, R10, R18, R2 ;  /* 0x000000120a02722b */ /* 0x000fd40000000002 */
[----:B------:R-:W-:Y:S01]  /*2290*/  VIADD R3, R3, 0xfcb00000 ;  /* 0xfcb0000003037836 */ /* 0x000fe20000000000 */
[----:B------:R-:W-:Y:S06]  /*22a0*/  BRA `(.L_x_70) ;  /* 0x0000000000047947 */ /* 0x000fec0003800000 */
.L_x_71:
[----:B------:R-:W-:-:S11]  /*22b0*/  DADD R2, R18, R18 ;  /* 0x0000000012027229 */ /* 0x000fd60000000012 */
.L_x_70:
[----:B------:R-:W-:Y:S05]  /*22c0*/  BSYNC.RECONVERGENT B3 ;  /* 0x0000000000037941 */ /* 0x000fea0003800200 */
.L_x_68:
[----:B------:R-:W-:Y:S02]  /*22d0*/  IMAD.MOV.U32 R10, RZ, RZ, R8 ;  /* 0x000000ffff0a7224 */ /* 0x000fe400078e0008 */
[----:B------:R-:W-:-:S04]  /*22e0*/  IMAD.MOV.U32 R11, RZ, RZ, 0x0 ;  /* 0x00000000ff0b7424 */ /* 0x000fc800078e00ff */
[----:B------:R-:W-:Y:S05]  /*22f0*/  RET.REL.NODEC R10 `(_Z10get_colorsPhii) ;  /* 0xffffffdc0a407950 */ /* 0x000fea0003c3ffff */
.L_x_72:
        /* <DEDUP_REMOVED lines=16> */
.L_x_77:


//--------------------- .text._Z11create_basePhi  --------------------------
	.section	.text._Z11create_basePhi,"ax",@progbits
	.align	128
        .global         _Z11create_basePhi
        .type           _Z11create_basePhi,@function
        .size           _Z11create_basePhi,(.L_x_80 - _Z11create_basePhi)
        .other          _Z11create_basePhi,@"STO_CUDA_ENTRY STV_DEFAULT"
_Z11create_basePhi:
.text._Z11create_basePhi:
        /* <DEDUP_REMOVED lines=10> */
[C---:B------:R-:W-:Y:S01]  /*00a0*/  VIMNMX R2, PT, PT, R0.reuse, R3, !PT ;  /* 0x0000000300027248 */ /* 0x040fe20007fe0100 */
[----:B-1----:R-:W-:-:S03]  /*00b0*/  IMAD R0, R0, UR6, R3 ;  /* 0x0000000600007c24 */ /* 0x002fc6000f8e0203 */
[----:B------:R-:W-:-:S13]  /*00c0*/  ISETP.GE.AND P0, PT, R2, UR6, PT ;  /* 0x0000000602007c0c */ /* 0x000fda000bf06270 */
[----:B------:R-:W-:Y:S05]  /*00d0*/  @P0 EXIT ;  /* 0x000000000000094d */ /* 0x000fea0003800000 */
[----:B------:R-:W0:Y:S01]  /*00e0*/  LDCU.64 UR6, c[0x0][0x380] ;  /* 0x00007000ff0677ac */ /* 0x000e220008000a00 */
[----:B------:R-:W-:Y:S01]  /*00f0*/  IMAD R0, R0, 0x3, RZ ;  /* 0x0000000300007824 */ /* 0x000fe200078e02ff */
[----:B------:R-:W1:Y:S04]  /*0100*/  LDCU.64 UR4, c[0x0][0x358] ;  /* 0x00006b00ff0477ac */ /* 0x000e680008000a00 */
[----:B0-----:R-:W-:-:S04]  /*0110*/  IADD3 R2, P0, PT, R0, UR6, RZ ;  /* 0x0000000600027c10 */ /* 0x001fc8000ff1e0ff */
[----:B------:R-:W-:-:S05]  /*0120*/  LEA.HI.X.SX32 R3, R0, UR7, 0x1, P0 ;  /* 0x0000000700037c11 */ /* 0x000fca00080f0eff */
[----:B-1----:R-:W-:Y:S04]  /*0130*/  STG.E.U8 desc[UR4][R2.64], RZ ;  /* 0x000000ff02007986 */ /* 0x002fe8000c101104 */
[----:B------:R-:W-:Y:S04]  /*0140*/  STG.E.U8 desc[UR4][R2.64+0x1], RZ ;  /* 0x000001ff02007986 */ /* 0x000fe8000c101104 */
[----:B------:R-:W-:Y:S01]  /*0150*/  STG.E.U8 desc[UR4][R2.64+0x2], RZ ;  /* 0x000002ff02007986 */ /* 0x000fe2000c101104 */
[----:B------:R-:W-:Y:S05]  /*0160*/  EXIT ;  /* 0x000000000000794d */ /* 0x000fea0003800000 */
.L_x_73:
        /* <DEDUP_REMOVED lines=9> */
.L_x_80:


//--------------------- .nv.shared.reserved.0     --------------------------
	.section	.nv.shared.reserved.0,"aw",@nobits
	.weak		__nv_reservedSMEM_offset_0_alias
	.size		__nv_reservedSMEM_offset_0_alias, 0, 64
	.other		__nv_reservedSMEM_offset_0_alias,@"STO_CUDA_RESERVED_SHARED STV_DEFAULT"
__nv_reservedSMEM_offset_0_alias:
	.zero		0
	.zero		64


//--------------------- .nv.constant0._Z8equalizePhi --------------------------
	.section	.nv.constant0._Z8equalizePhi,"a",@progbits
	.sectionflags	@""
	.align	4
.nv.constant0._Z8equalizePhi:
	.zero		908


//--------------------- .nv.constant0._Z10get_colorsPhii --------------------------
	.section	.nv.constant0._Z10get_colorsPhii,"a",@progbits
	.sectionflags	@""
	.align	4
.nv.constant0._Z10get_colorsPhii:
	.zero		912


//--------------------- .nv.constant0._Z11create_basePhi --------------------------
	.section	.nv.constant0._Z11create_basePhi,"a",@progbits
	.sectionflags	@""
	.align	4
.nv.constant0._Z11create_basePhi:
	.zero		908


//--------------------- SYMBOLS --------------------------

	.type		.nv.reservedSmem.offset0,@object
	.size		.nv.reservedSmem.offset0,0x4
